//
// Generated by NVIDIA NVVM Compiler
//
// Compiler Build ID: CL-36424714
// Cuda compilation tools, release 13.0, V13.0.88
// Based on NVVM 20.0.0
//

.version 9.0
.target sm_100
.address_size 64

	// .globl	_Z12cumsumKerneliiPKfPf
// _ZZ12cumsumKerneliiPKfPfE7buffer4 has been demoted
// _ZZ12cumsumKerneliiPKfPfE6buffer has been demoted
// _ZZ27farthestpointsamplingKerneliiiPKfPfPiE5dists has been demoted
// _ZZ27farthestpointsamplingKerneliiiPKfPfPiE7dists_i has been demoted
// _ZZ27farthestpointsamplingKerneliiiPKfPfPiE3buf has been demoted
// _ZZ29farthestpointsamplingBgKerneliiiPKfPfPiS2_fiE5dists has been demoted
// _ZZ29farthestpointsamplingBgKerneliiiPKfPfPiS2_fiE7dists_i has been demoted
// _ZZ29farthestpointsamplingBgKerneliiiPKfPfPiS2_fiE3buf has been demoted
// _ZZ29farthestpointsamplingBgKerneliiiPKfPfPiS2_fiE4maxy has been demoted
// _ZZ29farthestpointsamplingBgKerneliiiPKfPfPiS2_fiE4miny has been demoted

.visible .entry _Z12cumsumKerneliiPKfPf(
	.param .u32 _Z12cumsumKerneliiPKfPf_param_0,
	.param .u32 _Z12cumsumKerneliiPKfPf_param_1,
	.param .u64 .ptr .align 1 _Z12cumsumKerneliiPKfPf_param_2,
	.param .u64 .ptr .align 1 _Z12cumsumKerneliiPKfPf_param_3
)
{
	.reg .pred 	%p<32>;
	.reg .b32 	%r<189>;
	.reg .b32 	%f<43>;
	.reg .b64 	%rd<11>;
	// demoted variable
	.shared .align 4 .b8 _ZZ12cumsumKerneliiPKfPfE7buffer4[32768];
	// demoted variable
	.shared .align 4 .b8 _ZZ12cumsumKerneliiPKfPfE6buffer[8448];
	ld.param.u32 	%r62, [_Z12cumsumKerneliiPKfPf_param_0];
	ld.param.u64 	%rd4, [_Z12cumsumKerneliiPKfPf_param_2];
	ld.param.u64 	%rd3, [_Z12cumsumKerneliiPKfPf_param_3];
	cvta.to.global.u64 	%rd1, %rd4;
	mov.u32 	%r170, %ctaid.x;
	setp.ge.s32 	%p1, %r170, %r62;
	@%p1 bra 	$L__BB0_41;
	mov.u32 	%r2, %tid.x;
	mov.u32 	%r3, %ntid.x;
	shl.b32 	%r4, %r3, 2;
	cvta.to.global.u64 	%rd2, %rd3;
$L__BB0_2:
	ld.param.u32 	%r164, [_Z12cumsumKerneliiPKfPf_param_1];
	setp.lt.s32 	%p2, %r164, 1;
	@%p2 bra 	$L__BB0_40;
	mov.f32 	%f39, 0f00000000;
	mov.b32 	%r171, 0;
	mov.f32 	%f40, %f39;
	mov.u32 	%r172, %r171;
$L__BB0_4:
	ld.param.u32 	%r165, [_Z12cumsumKerneliiPKfPf_param_1];
	shl.b32 	%r65, %r171, 13;
	sub.s32 	%r66, %r165, %r65;
	min.s32 	%r8, %r66, 8192;
	add.s32 	%r9, %r8, 3;
	and.b32  	%r10, %r9, -4;
	sub.s32 	%r11, %r165, %r172;
	min.s32 	%r12, %r11, 8192;
	shr.s32 	%r13, %r9, 2;
	shl.b32 	%r173, %r2, 2;
	setp.ge.s32 	%p3, %r173, %r12;
	@%p3 bra 	$L__BB0_23;
	and.b32  	%r68, %r9, 12;
	sub.s32 	%r69, %r68, %r8;
	sub.s32 	%r70, %r10, %r8;
	and.b32  	%r71, %r69, 15;
	add.s32 	%r15, %r71, -1;
	and.b32  	%r72, %r9, 4;
	add.s32 	%r73, %r72, %r8;
	neg.s32 	%r74, %r73;
	and.b32  	%r75, %r74, 7;
	add.s32 	%r16, %r75, -1;
	and.b32  	%r17, %r70, 15;
	sub.s32 	%r18, %r8, %r10;
	and.b32  	%r19, %r70, -16;
	and.b32  	%r20, %r69, 7;
	and.b32  	%r21, %r74, 3;
$L__BB0_6:
	add.s32 	%r76, %r173, 3;
	setp.lt.s32 	%p4, %r76, %r12;
	@%p4 bra 	$L__BB0_29;
	ld.param.u32 	%r166, [_Z12cumsumKerneliiPKfPf_param_1];
	shl.b32 	%r77, %r173, 2;
	mov.u32 	%r78, _ZZ12cumsumKerneliiPKfPfE7buffer4;
	add.s32 	%r175, %r78, %r77;
	mad.lo.s32 	%r79, %r170, %r166, %r172;
	add.s32 	%r174, %r79, %r173;
	mov.f32 	%f42, 0f00000000;
	mov.u32 	%r176, %r173;
$L__BB0_8:
	mul.wide.s32 	%rd5, %r174, 4;
	add.s64 	%rd6, %rd1, %rd5;
	ld.global.nc.f32 	%f11, [%rd6];
	add.f32 	%f42, %f42, %f11;
	st.shared.f32 	[%r175], %f42;
	add.s32 	%r176, %r176, 1;
	add.s32 	%r175, %r175, 4;
	add.s32 	%r174, %r174, 1;
	setp.lt.s32 	%p5, %r176, %r12;
	@%p5 bra 	$L__BB0_8;
	setp.ge.s32 	%p6, %r12, %r10;
	@%p6 bra 	$L__BB0_30;
	setp.gt.u32 	%p7, %r18, -16;
	mov.u32 	%r179, %r12;
	@%p7 bra 	$L__BB0_13;
	mov.b32 	%r178, 0;
	mov.u32 	%r179, %r12;
$L__BB0_12:
	.pragma "nounroll";
	shl.b32 	%r81, %r179, 2;
	mov.u32 	%r82, _ZZ12cumsumKerneliiPKfPfE7buffer4;
	add.s32 	%r83, %r82, %r81;
	st.shared.f32 	[%r83], %f42;
	st.shared.f32 	[%r83+4], %f42;
	st.shared.f32 	[%r83+8], %f42;
	st.shared.f32 	[%r83+12], %f42;
	st.shared.f32 	[%r83+16], %f42;
	st.shared.f32 	[%r83+20], %f42;
	st.shared.f32 	[%r83+24], %f42;
	st.shared.f32 	[%r83+28], %f42;
	st.shared.f32 	[%r83+32], %f42;
	st.shared.f32 	[%r83+36], %f42;
	st.shared.f32 	[%r83+40], %f42;
	st.shared.f32 	[%r83+44], %f42;
	st.shared.f32 	[%r83+48], %f42;
	st.shared.f32 	[%r83+52], %f42;
	st.shared.f32 	[%r83+56], %f42;
	st.shared.f32 	[%r83+60], %f42;
	add.s32 	%r179, %r179, 16;
	add.s32 	%r178, %r178, 16;
	setp.ne.s32 	%p8, %r178, %r19;
	@%p8 bra 	$L__BB0_12;
$L__BB0_13:
	setp.eq.s32 	%p9, %r17, 0;
	@%p9 bra 	$L__BB0_30;
	setp.lt.u32 	%p10, %r15, 7;
	@%p10 bra 	$L__BB0_16;
	shl.b32 	%r84, %r179, 2;
	mov.u32 	%r85, _ZZ12cumsumKerneliiPKfPfE7buffer4;
	add.s32 	%r86, %r85, %r84;
	st.shared.f32 	[%r86], %f42;
	st.shared.f32 	[%r86+4], %f42;
	st.shared.f32 	[%r86+8], %f42;
	st.shared.f32 	[%r86+12], %f42;
	st.shared.f32 	[%r86+16], %f42;
	st.shared.f32 	[%r86+20], %f42;
	st.shared.f32 	[%r86+24], %f42;
	st.shared.f32 	[%r86+28], %f42;
	add.s32 	%r179, %r179, 8;
$L__BB0_16:
	setp.eq.s32 	%p11, %r20, 0;
	@%p11 bra 	$L__BB0_30;
	setp.lt.u32 	%p12, %r16, 3;
	@%p12 bra 	$L__BB0_19;
	shl.b32 	%r87, %r179, 2;
	mov.u32 	%r88, _ZZ12cumsumKerneliiPKfPfE7buffer4;
	add.s32 	%r89, %r88, %r87;
	st.shared.f32 	[%r89], %f42;
	st.shared.f32 	[%r89+4], %f42;
	st.shared.f32 	[%r89+8], %f42;
	st.shared.f32 	[%r89+12], %f42;
	add.s32 	%r179, %r179, 4;
$L__BB0_19:
	setp.eq.s32 	%p13, %r21, 0;
	@%p13 bra 	$L__BB0_30;
	setp.eq.s32 	%p14, %r21, 1;
	shl.b32 	%r90, %r179, 2;
	mov.u32 	%r91, _ZZ12cumsumKerneliiPKfPfE7buffer4;
	add.s32 	%r40, %r91, %r90;
	st.shared.f32 	[%r40], %f42;
	@%p14 bra 	$L__BB0_30;
	setp.eq.s32 	%p15, %r21, 2;
	st.shared.f32 	[%r40+4], %f42;
	@%p15 bra 	$L__BB0_30;
	st.shared.f32 	[%r40+8], %f42;
	bra.uni 	$L__BB0_30;
$L__BB0_23:
	setp.lt.s32 	%p17, %r13, 2;
	mov.b32 	%r182, 0;
	@%p17 bra 	$L__BB0_31;
	mov.b32 	%r182, 0;
$L__BB0_25:
	mov.u32 	%r43, %r182;
	bar.sync 	0;
	add.s32 	%r182, %r43, 1;
	shr.u32 	%r45, %r13, %r182;
	setp.ge.s32 	%p18, %r2, %r45;
	@%p18 bra 	$L__BB0_28;
	mov.u32 	%r184, %r2;
$L__BB0_27:
	shl.b32 	%r105, %r184, 1;
	add.s32 	%r106, %r105, 2;
	shl.b32 	%r107, %r106, %r43;
	add.s32 	%r108, %r107, -1;
	or.b32  	%r109, %r105, 1;
	shl.b32 	%r110, %r109, %r43;
	add.s32 	%r111, %r110, -1;
	shr.s32 	%r112, %r108, 5;
	add.s32 	%r113, %r112, %r107;
	shr.s32 	%r114, %r111, 5;
	add.s32 	%r115, %r114, %r110;
	shl.b32 	%r116, %r115, 2;
	mov.u32 	%r117, _ZZ12cumsumKerneliiPKfPfE6buffer;
	add.s32 	%r118, %r117, %r116;
	ld.shared.f32 	%f19, [%r118+-4];
	shl.b32 	%r119, %r113, 2;
	add.s32 	%r120, %r117, %r119;
	ld.shared.f32 	%f20, [%r120+-4];
	add.f32 	%f21, %f19, %f20;
	st.shared.f32 	[%r120+-4], %f21;
	add.s32 	%r184, %r184, %r3;
	setp.lt.s32 	%p19, %r184, %r45;
	@%p19 bra 	$L__BB0_27;
$L__BB0_28:
	mov.b32 	%r121, 4;
	shl.b32 	%r122, %r121, %r43;
	setp.le.s32 	%p20, %r122, %r13;
	@%p20 bra 	$L__BB0_25;
	bra.uni 	$L__BB0_31;
$L__BB0_29:
	ld.param.u32 	%r167, [_Z12cumsumKerneliiPKfPf_param_1];
	mad.lo.s32 	%r92, %r170, %r167, %r172;
	add.s32 	%r93, %r92, %r173;
	mul.wide.s32 	%rd7, %r93, 4;
	add.s64 	%rd8, %rd1, %rd7;
	ld.global.nc.f32 	%f12, [%rd8];
	ld.global.nc.f32 	%f13, [%rd8+4];
	add.f32 	%f14, %f12, %f13;
	ld.global.nc.f32 	%f15, [%rd8+8];
	ld.global.nc.f32 	%f16, [%rd8+12];
	add.f32 	%f17, %f15, %f16;
	add.f32 	%f18, %f15, %f14;
	add.f32 	%f42, %f14, %f17;
	shl.b32 	%r94, %r173, 2;
	mov.u32 	%r95, _ZZ12cumsumKerneliiPKfPfE7buffer4;
	add.s32 	%r96, %r95, %r94;
	st.shared.f32 	[%r96], %f12;
	st.shared.f32 	[%r96+4], %f14;
	st.shared.f32 	[%r96+8], %f18;
	st.shared.f32 	[%r96+12], %f42;
$L__BB0_30:
	shr.u32 	%r97, %r173, 2;
	shr.u32 	%r98, %r173, 7;
	add.s32 	%r99, %r97, %r98;
	shl.b32 	%r100, %r99, 2;
	mov.u32 	%r101, _ZZ12cumsumKerneliiPKfPfE6buffer;
	add.s32 	%r102, %r101, %r100;
	st.shared.f32 	[%r102], %f42;
	add.s32 	%r173, %r173, %r4;
	setp.lt.s32 	%p16, %r173, %r12;
	@%p16 bra 	$L__BB0_6;
	bra.uni 	$L__BB0_23;
$L__BB0_31:
	setp.lt.s32 	%p21, %r182, 1;
	@%p21 bra 	$L__BB0_32;
	bra.uni 	$L__BB0_43;
$L__BB0_32:
	bar.sync 	0;
	shl.b32 	%r187, %r2, 2;
	setp.ge.s32 	%p25, %r187, %r10;
	@%p25 bra 	$L__BB0_36;
$L__BB0_33:
	setp.eq.s32 	%p26, %r187, 0;
	@%p26 bra 	$L__BB0_35;
	shr.s32 	%r142, %r187, 2;
	add.s32 	%r143, %r142, -1;
	shr.s32 	%r144, %r143, 5;
	add.s32 	%r145, %r144, %r142;
	shl.b32 	%r146, %r145, 2;
	mov.u32 	%r147, _ZZ12cumsumKerneliiPKfPfE6buffer;
	add.s32 	%r148, %r147, %r146;
	ld.shared.f32 	%f25, [%r148+-4];
	shl.b32 	%r149, %r187, 2;
	mov.u32 	%r150, _ZZ12cumsumKerneliiPKfPfE7buffer4;
	add.s32 	%r151, %r150, %r149;
	ld.shared.f32 	%f26, [%r151];
	add.f32 	%f27, %f25, %f26;
	st.shared.f32 	[%r151], %f27;
	ld.shared.f32 	%f28, [%r151+4];
	add.f32 	%f29, %f25, %f28;
	st.shared.f32 	[%r151+4], %f29;
	ld.shared.f32 	%f30, [%r151+8];
	add.f32 	%f31, %f25, %f30;
	st.shared.f32 	[%r151+8], %f31;
	ld.shared.f32 	%f32, [%r151+12];
	add.f32 	%f33, %f25, %f32;
	st.shared.f32 	[%r151+12], %f33;
$L__BB0_35:
	add.s32 	%r187, %r187, %r4;
	setp.lt.s32 	%p27, %r187, %r10;
	@%p27 bra 	$L__BB0_33;
$L__BB0_36:
	bar.sync 	0;
	setp.le.s32 	%p28, %r11, %r2;
	@%p28 bra 	$L__BB0_39;
	ld.param.u32 	%r168, [_Z12cumsumKerneliiPKfPf_param_1];
	mad.lo.s32 	%r56, %r170, %r168, %r172;
	mov.u32 	%r188, %r2;
$L__BB0_38:
	shl.b32 	%r152, %r188, 2;
	mov.u32 	%r153, _ZZ12cumsumKerneliiPKfPfE7buffer4;
	add.s32 	%r154, %r153, %r152;
	ld.shared.f32 	%f34, [%r154];
	add.f32 	%f35, %f39, %f34;
	add.s32 	%r155, %r56, %r188;
	mul.wide.s32 	%rd9, %r155, 4;
	add.s64 	%rd10, %rd2, %rd9;
	st.global.f32 	[%rd10], %f35;
	add.s32 	%r188, %r188, %r3;
	setp.lt.s32 	%p29, %r188, %r12;
	@%p29 bra 	$L__BB0_38;
$L__BB0_39:
	ld.param.u32 	%r169, [_Z12cumsumKerneliiPKfPf_param_1];
	add.s32 	%r156, %r13, -1;
	shr.s32 	%r157, %r156, 5;
	add.s32 	%r158, %r157, %r13;
	shl.b32 	%r159, %r158, 2;
	mov.u32 	%r160, _ZZ12cumsumKerneliiPKfPfE6buffer;
	add.s32 	%r161, %r160, %r159;
	ld.shared.f32 	%f36, [%r161+-4];
	add.f32 	%f37, %f40, %f36;
	add.f32 	%f7, %f39, %f37;
	sub.f32 	%f38, %f7, %f39;
	sub.f32 	%f40, %f37, %f38;
	bar.sync 	0;
	add.s32 	%r172, %r172, 8192;
	setp.lt.s32 	%p30, %r172, %r169;
	add.s32 	%r171, %r171, 1;
	mov.f32 	%f39, %f7;
	@%p30 bra 	$L__BB0_4;
$L__BB0_40:
	ld.param.u32 	%r163, [_Z12cumsumKerneliiPKfPf_param_0];
	mov.u32 	%r162, %nctaid.x;
	add.s32 	%r170, %r170, %r162;
	setp.lt.s32 	%p31, %r170, %r163;
	@%p31 bra 	$L__BB0_2;
$L__BB0_41:
	ret;
$L__BB0_42:
	setp.lt.u32 	%p24, %r48, 2;
	@%p24 bra 	$L__BB0_32;
$L__BB0_43:
	mov.u32 	%r48, %r182;
	add.s32 	%r182, %r48, -1;
	bar.sync 	0;
	mov.b32 	%r123, -1;
	shl.b32 	%r124, %r123, %r182;
	add.s32 	%r125, %r124, %r13;
	shr.s32 	%r50, %r125, %r48;
	setp.ge.s32 	%p22, %r2, %r50;
	@%p22 bra 	$L__BB0_42;
	mov.u32 	%r186, %r2;
$L__BB0_45:
	shl.b32 	%r126, %r186, 1;
	add.s32 	%r127, %r126, 3;
	shl.b32 	%r128, %r127, %r182;
	add.s32 	%r129, %r128, -1;
	add.s32 	%r130, %r126, 2;
	shl.b32 	%r131, %r130, %r182;
	add.s32 	%r132, %r131, -1;
	shr.s32 	%r133, %r129, 5;
	add.s32 	%r134, %r133, %r128;
	shr.s32 	%r135, %r132, 5;
	add.s32 	%r136, %r135, %r131;
	shl.b32 	%r137, %r136, 2;
	mov.u32 	%r138, _ZZ12cumsumKerneliiPKfPfE6buffer;
	add.s32 	%r139, %r138, %r137;
	ld.shared.f32 	%f22, [%r139+-4];
	shl.b32 	%r140, %r134, 2;
	add.s32 	%r141, %r138, %r140;
	ld.shared.f32 	%f23, [%r141+-4];
	add.f32 	%f24, %f22, %f23;
	st.shared.f32 	[%r141+-4], %f24;
	add.s32 	%r186, %r186, %r3;
	setp.lt.s32 	%p23, %r186, %r50;
	@%p23 bra 	$L__BB0_45;
	bra.uni 	$L__BB0_42;

}
	// .globl	_Z18binarysearchKerneliiiPKfS0_Pi
.visible .entry _Z18binarysearchKerneliiiPKfS0_Pi(
	.param .u32 _Z18binarysearchKerneliiiPKfS0_Pi_param_0,
	.param .u32 _Z18binarysearchKerneliiiPKfS0_Pi_param_1,
	.param .u32 _Z18binarysearchKerneliiiPKfS0_Pi_param_2,
	.param .u64 .ptr .align 1 _Z18binarysearchKerneliiiPKfS0_Pi_param_3,
	.param .u64 .ptr .align 1 _Z18binarysearchKerneliiiPKfS0_Pi_param_4,
	.param .u64 .ptr .align 1 _Z18binarysearchKerneliiiPKfS0_Pi_param_5
)
{
	.reg .pred 	%p<13>;
	.reg .b32 	%r<47>;
	.reg .b32 	%f<5>;
	.reg .b64 	%rd<17>;

	ld.param.u32 	%r26, [_Z18binarysearchKerneliiiPKfS0_Pi_param_0];
	ld.param.u32 	%r27, [_Z18binarysearchKerneliiiPKfS0_Pi_param_1];
	ld.param.u32 	%r28, [_Z18binarysearchKerneliiiPKfS0_Pi_param_2];
	ld.param.u64 	%rd5, [_Z18binarysearchKerneliiiPKfS0_Pi_param_3];
	ld.param.u64 	%rd4, [_Z18binarysearchKerneliiiPKfS0_Pi_param_4];
	ld.param.u64 	%rd6, [_Z18binarysearchKerneliiiPKfS0_Pi_param_5];
	cvta.to.global.u64 	%rd1, %rd6;
	cvta.to.global.u64 	%rd2, %rd5;
	mov.b32 	%r39, 1;
$L__BB1_1:
	mov.u32 	%r1, %r39;
	setp.lt.s32 	%p1, %r1, %r27;
	shl.b32 	%r39, %r1, 1;
	@%p1 bra 	$L__BB1_1;
	mov.u32 	%r40, %ctaid.x;
	setp.ge.s32 	%p2, %r40, %r26;
	@%p2 bra 	$L__BB1_17;
	mov.u32 	%r30, %ctaid.y;
	mov.u32 	%r31, %ntid.x;
	mov.u32 	%r32, %tid.x;
	mad.lo.s32 	%r4, %r30, %r31, %r32;
	add.s32 	%r5, %r27, -1;
	setp.gt.s32 	%p3, %r1, 0;
	mov.u32 	%r33, %nctaid.y;
	mul.lo.s32 	%r6, %r31, %r33;
	mov.u32 	%r7, %nctaid.x;
	@%p3 bra 	$L__BB1_4;
	bra.uni 	$L__BB1_13;
$L__BB1_4:
	cvta.to.global.u64 	%rd3, %rd4;
$L__BB1_5:
	setp.lt.s32 	%p7, %r4, %r28;
	@%p7 bra 	$L__BB1_7;
$L__BB1_6:
	add.s32 	%r40, %r40, %r7;
	setp.lt.s32 	%p12, %r40, %r26;
	@%p12 bra 	$L__BB1_5;
	bra.uni 	$L__BB1_17;
$L__BB1_7:
	mul.lo.s32 	%r10, %r40, %r28;
	mul.lo.s32 	%r11, %r40, %r27;
	add.s32 	%r35, %r5, %r11;
	mul.wide.s32 	%rd9, %r35, 4;
	add.s64 	%rd10, %rd2, %rd9;
	ld.global.nc.f32 	%f1, [%rd10];
	mov.u32 	%r41, %r4;
$L__BB1_8:
	add.s32 	%r13, %r41, %r10;
	mul.wide.s32 	%rd11, %r13, 4;
	add.s64 	%rd12, %rd3, %rd11;
	ld.global.nc.f32 	%f3, [%rd12];
	mul.f32 	%f2, %f3, %f1;
	mov.u32 	%r42, %r1;
	mov.u32 	%r43, %r5;
$L__BB1_9:
	setp.lt.s32 	%p8, %r43, %r42;
	mov.b32 	%r44, 0;
	@%p8 bra 	$L__BB1_11;
	add.s32 	%r37, %r43, %r11;
	sub.s32 	%r38, %r37, %r42;
	mul.wide.s32 	%rd13, %r38, 4;
	add.s64 	%rd14, %rd2, %rd13;
	ld.global.nc.f32 	%f4, [%rd14];
	setp.ge.f32 	%p9, %f4, %f2;
	selp.b32 	%r44, %r42, 0, %p9;
$L__BB1_11:
	sub.s32 	%r43, %r43, %r44;
	shr.u32 	%r19, %r42, 1;
	setp.gt.u32 	%p10, %r42, 1;
	mov.u32 	%r42, %r19;
	@%p10 bra 	$L__BB1_9;
	add.s64 	%rd16, %rd1, %rd11;
	st.global.u32 	[%rd16], %r43;
	add.s32 	%r41, %r41, %r6;
	setp.lt.s32 	%p11, %r41, %r28;
	@%p11 bra 	$L__BB1_8;
	bra.uni 	$L__BB1_6;
$L__BB1_13:
	setp.ge.s32 	%p4, %r4, %r28;
	@%p4 bra 	$L__BB1_16;
	mul.lo.s32 	%r22, %r40, %r28;
	mov.u32 	%r46, %r4;
$L__BB1_15:
	add.s32 	%r34, %r46, %r22;
	mul.wide.s32 	%rd7, %r34, 4;
	add.s64 	%rd8, %rd1, %rd7;
	st.global.u32 	[%rd8], %r5;
	add.s32 	%r46, %r46, %r6;
	setp.lt.s32 	%p5, %r46, %r28;
	@%p5 bra 	$L__BB1_15;
$L__BB1_16:
	add.s32 	%r40, %r40, %r7;
	setp.lt.s32 	%p6, %r40, %r26;
	@%p6 bra 	$L__BB1_13;
$L__BB1_17:
	ret;

}
	// .globl	_Z27farthestpointsamplingKerneliiiPKfPfPi
.visible .entry _Z27farthestpointsamplingKerneliiiPKfPfPi(
	.param .u32 _Z27farthestpointsamplingKerneliiiPKfPfPi_param_0,
	.param .u32 _Z27farthestpointsamplingKerneliiiPKfPfPi_param_1,
	.param .u32 _Z27farthestpointsamplingKerneliiiPKfPfPi_param_2,
	.param .u64 .ptr .align 1 _Z27farthestpointsamplingKerneliiiPKfPfPi_param_3,
	.param .u64 .ptr .align 1 _Z27farthestpointsamplingKerneliiiPKfPfPi_param_4,
	.param .u64 .ptr .align 1 _Z27farthestpointsamplingKerneliiiPKfPfPi_param_5
)
{
	.reg .pred 	%p<26>;
	.reg .b32 	%r<117>;
	.reg .b32 	%f<40>;
	.reg .b64 	%rd<31>;
	// demoted variable
	.shared .align 4 .b8 _ZZ27farthestpointsamplingKerneliiiPKfPfPiE5dists[2048];
	// demoted variable
	.shared .align 4 .b8 _ZZ27farthestpointsamplingKerneliiiPKfPfPiE7dists_i[2048];
	// demoted variable
	.shared .align 4 .b8 _ZZ27farthestpointsamplingKerneliiiPKfPfPiE3buf[36864];
	ld.param.u32 	%r53, [_Z27farthestpointsamplingKerneliiiPKfPfPi_param_0];
	ld.param.u32 	%r54, [_Z27farthestpointsamplingKerneliiiPKfPfPi_param_1];
	ld.param.u32 	%r55, [_Z27farthestpointsamplingKerneliiiPKfPfPi_param_2];
	ld.param.u64 	%rd7, [_Z27farthestpointsamplingKerneliiiPKfPfPi_param_3];
	ld.param.u64 	%rd8, [_Z27farthestpointsamplingKerneliiiPKfPfPi_param_4];
	ld.param.u64 	%rd9, [_Z27farthestpointsamplingKerneliiiPKfPfPi_param_5];
	cvta.to.global.u64 	%rd1, %rd8;
	cvta.to.global.u64 	%rd2, %rd7;
	cvta.to.global.u64 	%rd3, %rd9;
	setp.lt.s32 	%p1, %r55, 1;
	@%p1 bra 	$L__BB2_33;
	mov.u32 	%r104, %ctaid.x;
	setp.ge.s32 	%p2, %r104, %r53;
	@%p2 bra 	$L__BB2_33;
	mov.u32 	%r2, %tid.x;
	mul.lo.s32 	%r3, %r54, %r104;
	mov.u32 	%r4, %ntid.x;
	min.s32 	%r56, %r54, 3072;
	mul.lo.s32 	%r5, %r56, 3;
	mul.lo.s32 	%r6, %r54, 3;
	shl.b32 	%r7, %r2, 1;
	or.b32  	%r8, %r7, 1;
	mov.u32 	%r9, %nctaid.x;
	add.s32 	%r10, %r2, %r4;
	max.s32 	%r57, %r5, %r10;
	setp.lt.s32 	%p3, %r10, %r5;
	selp.u32 	%r58, 1, 0, %p3;
	add.s32 	%r59, %r10, %r58;
	sub.s32 	%r60, %r57, %r59;
	div.u32 	%r61, %r60, %r4;
	add.s32 	%r11, %r61, %r58;
	and.b32  	%r12, %r11, 3;
	shl.b32 	%r62, %r2, 2;
	mov.u32 	%r63, _ZZ27farthestpointsamplingKerneliiiPKfPfPiE3buf;
	add.s32 	%r13, %r63, %r62;
	shl.b32 	%r14, %r4, 2;
	add.s32 	%r15, %r13, %r14;
	add.s32 	%r16, %r10, %r4;
	mul.lo.s32 	%r17, %r4, 12;
	mul.lo.s32 	%r18, %r4, 3;
	cvt.u64.u32 	%rd20, %r14;
$L__BB2_3:
	setp.ne.s32 	%p4, %r2, 0;
	@%p4 bra 	$L__BB2_5;
	mul.lo.s32 	%r64, %r104, %r55;
	mul.wide.s32 	%rd10, %r64, 4;
	add.s64 	%rd11, %rd3, %rd10;
	mov.b32 	%r65, 0;
	st.global.u32 	[%rd11], %r65;
$L__BB2_5:
	setp.ge.s32 	%p5, %r2, %r54;
	mov.u32 	%r106, %r2;
	@%p5 bra 	$L__BB2_6;
	bra.uni 	$L__BB2_34;
$L__BB2_6:
	setp.ge.s32 	%p7, %r2, %r5;
	@%p7 bra 	$L__BB2_13;
	setp.eq.s32 	%p8, %r12, 3;
	mul.lo.s32 	%r20, %r6, %r104;
	mov.u32 	%r105, %r2;
	@%p8 bra 	$L__BB2_11;
	setp.eq.s32 	%p9, %r12, 0;
	add.s32 	%r68, %r2, %r20;
	mul.wide.s32 	%rd14, %r68, 4;
	add.s64 	%rd4, %rd2, %rd14;
	ld.global.nc.f32 	%f19, [%rd4];
	st.shared.f32 	[%r13], %f19;
	mov.u32 	%r105, %r10;
	@%p9 bra 	$L__BB2_11;
	setp.eq.s32 	%p10, %r12, 1;
	add.s64 	%rd5, %rd4, %rd20;
	ld.global.nc.f32 	%f20, [%rd5];
	st.shared.f32 	[%r15], %f20;
	mov.u32 	%r105, %r16;
	@%p10 bra 	$L__BB2_11;
	add.s32 	%r105, %r16, %r4;
	cvt.u64.u32 	%rd16, %r14;
	add.s64 	%rd17, %rd5, %rd16;
	ld.global.nc.f32 	%f21, [%rd17];
	add.s32 	%r69, %r15, %r14;
	st.shared.f32 	[%r69], %f21;
$L__BB2_11:
	setp.lt.u32 	%p11, %r11, 3;
	@%p11 bra 	$L__BB2_13;
$L__BB2_12:
	add.s32 	%r70, %r105, %r20;
	mul.wide.s32 	%rd18, %r70, 4;
	add.s64 	%rd19, %rd2, %rd18;
	ld.global.nc.f32 	%f22, [%rd19];
	shl.b32 	%r71, %r105, 2;
	mov.u32 	%r72, _ZZ27farthestpointsamplingKerneliiiPKfPfPiE3buf;
	add.s32 	%r73, %r72, %r71;
	st.shared.f32 	[%r73], %f22;
	add.s64 	%rd21, %rd19, %rd20;
	ld.global.nc.f32 	%f23, [%rd21];
	add.s32 	%r74, %r73, %r14;
	st.shared.f32 	[%r74], %f23;
	add.s64 	%rd22, %rd21, %rd20;
	ld.global.nc.f32 	%f24, [%rd22];
	add.s32 	%r75, %r74, %r14;
	st.shared.f32 	[%r75], %f24;
	add.s64 	%rd23, %rd22, %rd20;
	ld.global.nc.f32 	%f25, [%rd23];
	add.s32 	%r76, %r75, %r14;
	st.shared.f32 	[%r76], %f25;
	add.s32 	%r105, %r14, %r105;
	setp.lt.s32 	%p12, %r105, %r5;
	@%p12 bra 	$L__BB2_12;
$L__BB2_13:
	setp.eq.s32 	%p13, %r55, 1;
	bar.sync 	0;
	@%p13 bra 	$L__BB2_32;
	mul.lo.s32 	%r27, %r6, %r104;
	mul.lo.s32 	%r28, %r104, %r55;
	mov.b32 	%r109, 0;
	mov.b32 	%r108, 1;
$L__BB2_15:
	setp.ge.s32 	%p14, %r2, %r54;
	mad.lo.s32 	%r80, %r109, 3, %r27;
	mul.wide.s32 	%rd24, %r80, 4;
	add.s64 	%rd25, %rd2, %rd24;
	ld.global.nc.f32 	%f1, [%rd25];
	ld.global.nc.f32 	%f2, [%rd25+4];
	ld.global.nc.f32 	%f3, [%rd25+8];
	mov.f32 	%f39, 0fBF800000;
	mov.b32 	%r115, 0;
	@%p14 bra 	$L__BB2_23;
	mov.u32 	%r82, _ZZ27farthestpointsamplingKerneliiiPKfPfPiE3buf;
	mad.lo.s32 	%r83, %r2, 12, %r82;
	add.s32 	%r111, %r83, 4;
	mad.lo.s32 	%r110, %r2, 3, %r27;
	add.s32 	%r112, %r2, %r3;
	mov.b32 	%r115, 0;
	mov.f32 	%f39, 0fBF800000;
	mov.u32 	%r113, %r2;
$L__BB2_17:
	mul.wide.u32 	%rd26, %r112, 4;
	add.s64 	%rd6, %rd1, %rd26;
	ld.global.f32 	%f5, [%rd6];
	setp.gt.s32 	%p15, %r113, 3071;
	@%p15 bra 	$L__BB2_19;
	ld.shared.f32 	%f36, [%r111+-4];
	ld.shared.f32 	%f37, [%r111];
	ld.shared.f32 	%f38, [%r111+4];
	bra.uni 	$L__BB2_20;
$L__BB2_19:
	mul.wide.s32 	%rd27, %r110, 4;
	add.s64 	%rd28, %rd2, %rd27;
	ld.global.nc.f32 	%f36, [%rd28];
	ld.global.nc.f32 	%f37, [%rd28+4];
	ld.global.nc.f32 	%f38, [%rd28+8];
$L__BB2_20:
	sub.f32 	%f28, %f36, %f1;
	sub.f32 	%f29, %f37, %f2;
	mul.f32 	%f30, %f29, %f29;
	fma.rn.f32 	%f31, %f28, %f28, %f30;
	sub.f32 	%f32, %f38, %f3;
	fma.rn.f32 	%f33, %f32, %f32, %f31;
	min.f32 	%f15, %f33, %f5;
	setp.eq.f32 	%p16, %f15, %f5;
	@%p16 bra 	$L__BB2_22;
	st.global.f32 	[%rd6], %f15;
$L__BB2_22:
	setp.gt.f32 	%p17, %f15, %f39;
	selp.b32 	%r115, %r113, %r115, %p17;
	selp.f32 	%f39, %f15, %f39, %p17;
	add.s32 	%r113, %r113, %r4;
	add.s32 	%r112, %r112, %r4;
	add.s32 	%r111, %r111, %r17;
	add.s32 	%r110, %r110, %r18;
	setp.lt.s32 	%p18, %r113, %r54;
	@%p18 bra 	$L__BB2_17;
$L__BB2_23:
	setp.lt.u32 	%p19, %r4, 2;
	shl.b32 	%r84, %r2, 2;
	mov.u32 	%r85, _ZZ27farthestpointsamplingKerneliiiPKfPfPiE5dists;
	add.s32 	%r86, %r85, %r84;
	st.shared.f32 	[%r86], %f39;
	mov.u32 	%r87, _ZZ27farthestpointsamplingKerneliiiPKfPfPiE7dists_i;
	add.s32 	%r88, %r87, %r84;
	st.shared.u32 	[%r88], %r115;
	@%p19 bra 	$L__BB2_29;
	mov.b32 	%r116, 0;
$L__BB2_25:
	mov.u32 	%r45, %r116;
	bar.sync 	0;
	add.s32 	%r116, %r45, 1;
	shr.u32 	%r90, %r4, %r116;
	setp.ge.u32 	%p20, %r2, %r90;
	@%p20 bra 	$L__BB2_28;
	shl.b32 	%r47, %r7, %r45;
	shl.b32 	%r48, %r8, %r45;
	shl.b32 	%r91, %r47, 2;
	mov.u32 	%r92, _ZZ27farthestpointsamplingKerneliiiPKfPfPiE5dists;
	add.s32 	%r49, %r92, %r91;
	ld.shared.f32 	%f34, [%r49];
	shl.b32 	%r93, %r48, 2;
	add.s32 	%r94, %r92, %r93;
	ld.shared.f32 	%f18, [%r94];
	setp.geu.f32 	%p21, %f34, %f18;
	@%p21 bra 	$L__BB2_28;
	st.shared.f32 	[%r49], %f18;
	mov.u32 	%r96, _ZZ27farthestpointsamplingKerneliiiPKfPfPiE7dists_i;
	add.s32 	%r97, %r96, %r93;
	ld.shared.u32 	%r98, [%r97];
	add.s32 	%r100, %r96, %r91;
	st.shared.u32 	[%r100], %r98;
$L__BB2_28:
	mov.b32 	%r101, 2;
	shl.b32 	%r102, %r101, %r45;
	setp.lt.u32 	%p22, %r102, %r4;
	@%p22 bra 	$L__BB2_25;
$L__BB2_29:
	setp.ne.s32 	%p23, %r2, 0;
	bar.sync 	0;
	ld.shared.u32 	%r109, [_ZZ27farthestpointsamplingKerneliiiPKfPfPiE7dists_i];
	@%p23 bra 	$L__BB2_31;
	add.s32 	%r103, %r108, %r28;
	mul.wide.s32 	%rd29, %r103, 4;
	add.s64 	%rd30, %rd3, %rd29;
	st.global.u32 	[%rd30], %r109;
$L__BB2_31:
	add.s32 	%r108, %r108, 1;
	setp.ne.s32 	%p24, %r108, %r55;
	@%p24 bra 	$L__BB2_15;
$L__BB2_32:
	add.s32 	%r104, %r104, %r9;
	setp.lt.s32 	%p25, %r104, %r53;
	@%p25 bra 	$L__BB2_3;
$L__BB2_33:
	ret;
$L__BB2_34:
	add.s32 	%r66, %r106, %r3;
	mul.wide.u32 	%rd12, %r66, 4;
	add.s64 	%rd13, %rd1, %rd12;
	mov.b32 	%r67, 2123789977;
	st.global.u32 	[%rd13], %r67;
	add.s32 	%r106, %r106, %r4;
	setp.lt.s32 	%p6, %r106, %r54;
	@%p6 bra 	$L__BB2_34;
	bra.uni 	$L__BB2_6;

}
	// .globl	_Z29farthestpointsamplingBgKerneliiiPKfPfPiS2_fi
.visible .entry _Z29farthestpointsamplingBgKerneliiiPKfPfPiS2_fi(
	.param .u32 _Z29farthestpointsamplingBgKerneliiiPKfPfPiS2_fi_param_0,
	.param .u32 _Z29farthestpointsamplingBgKerneliiiPKfPfPiS2_fi_param_1,
	.param .u32 _Z29farthestpointsamplingBgKerneliiiPKfPfPiS2_fi_param_2,
	.param .u64 .ptr .align 1 _Z29farthestpointsamplingBgKerneliiiPKfPfPiS2_fi_param_3,
	.param .u64 .ptr .align 1 _Z29farthestpointsamplingBgKerneliiiPKfPfPiS2_fi_param_4,
	.param .u64 .ptr .align 1 _Z29farthestpointsamplingBgKerneliiiPKfPfPiS2_fi_param_5,
	.param .u64 .ptr .align 1 _Z29farthestpointsamplingBgKerneliiiPKfPfPiS2_fi_param_6,
	.param .f32 _Z29farthestpointsamplingBgKerneliiiPKfPfPiS2_fi_param_7,
	.param .u32 _Z29farthestpointsamplingBgKerneliiiPKfPfPiS2_fi_param_8
)
{
	.reg .pred 	%p<63>;
	.reg .b16 	%rs<15>;
	.reg .b32 	%r<274>;
	.reg .b32 	%f<140>;
	.reg .b64 	%rd<56>;
	.reg .b64 	%fd<7>;
	// demoted variable
	.shared .align 4 .b8 _ZZ29farthestpointsamplingBgKerneliiiPKfPfPiS2_fiE5dists[2048];
	// demoted variable
	.shared .align 4 .b8 _ZZ29farthestpointsamplingBgKerneliiiPKfPfPiS2_fiE7dists_i[2048];
	// demoted variable
	.shared .align 4 .b8 _ZZ29farthestpointsamplingBgKerneliiiPKfPfPiS2_fiE3buf[36864];
	// demoted variable
	.shared .align 4 .b8 _ZZ29farthestpointsamplingBgKerneliiiPKfPfPiS2_fiE4maxy[32];
	// demoted variable
	.shared .align 4 .b8 _ZZ29farthestpointsamplingBgKerneliiiPKfPfPiS2_fiE4miny[32];
	ld.param.u32 	%r100, [_Z29farthestpointsamplingBgKerneliiiPKfPfPiS2_fi_param_0];
	ld.param.u32 	%r101, [_Z29farthestpointsamplingBgKerneliiiPKfPfPiS2_fi_param_1];
	ld.param.u32 	%r102, [_Z29farthestpointsamplingBgKerneliiiPKfPfPiS2_fi_param_2];
	ld.param.u64 	%rd6, [_Z29farthestpointsamplingBgKerneliiiPKfPfPiS2_fi_param_3];
	ld.param.u64 	%rd7, [_Z29farthestpointsamplingBgKerneliiiPKfPfPiS2_fi_param_4];
	ld.param.u64 	%rd8, [_Z29farthestpointsamplingBgKerneliiiPKfPfPiS2_fi_param_5];
	ld.param.u64 	%rd9, [_Z29farthestpointsamplingBgKerneliiiPKfPfPiS2_fi_param_6];
	ld.param.f32 	%f48, [_Z29farthestpointsamplingBgKerneliiiPKfPfPiS2_fi_param_7];
	ld.param.u32 	%r103, [_Z29farthestpointsamplingBgKerneliiiPKfPfPiS2_fi_param_8];
	cvta.to.global.u64 	%rd1, %rd8;
	cvta.to.global.u64 	%rd2, %rd7;
	cvta.to.global.u64 	%rd3, %rd6;
	cvta.to.global.u64 	%rd4, %rd9;
	setp.lt.s32 	%p4, %r102, 1;
	@%p4 bra 	$L__BB3_59;
	mov.u32 	%r245, %ctaid.x;
	setp.ge.s32 	%p5, %r245, %r100;
	@%p5 bra 	$L__BB3_59;
	mov.u32 	%r2, %tid.x;
	mul.lo.s32 	%r3, %r101, %r245;
	shl.b32 	%r4, %r101, 2;
	mov.u32 	%r5, %ntid.x;
	min.s32 	%r6, %r4, 9216;
	shl.b32 	%r104, %r2, 2;
	mov.u32 	%r105, _ZZ29farthestpointsamplingBgKerneliiiPKfPfPiS2_fiE5dists;
	add.s32 	%r7, %r105, %r104;
	mov.u32 	%r106, _ZZ29farthestpointsamplingBgKerneliiiPKfPfPiS2_fiE7dists_i;
	add.s32 	%r8, %r106, %r104;
	shl.b32 	%r9, %r2, 1;
	or.b32  	%r10, %r9, 1;
	mov.u32 	%r11, %nctaid.x;
	add.s32 	%r12, %r2, %r5;
	max.s32 	%r107, %r6, %r12;
	setp.lt.s32 	%p6, %r12, %r6;
	selp.u32 	%r108, 1, 0, %p6;
	add.s32 	%r109, %r12, %r108;
	sub.s32 	%r110, %r107, %r109;
	div.u32 	%r111, %r110, %r5;
	add.s32 	%r13, %r111, %r108;
	and.b32  	%r14, %r101, 7;
	and.b32  	%r15, %r101, 3;
	and.b32  	%r16, %r13, 3;
	cvt.u16.u32 	%rs1, %r2;
	mul.hi.u16 	%rs2, %rs1, 21846;
	cvt.u32.u16 	%r17, %rs2;
	mul.lo.s16 	%rs3, %rs2, 3;
	sub.s16 	%rs4, %rs1, %rs3;
	cvt.u32.u16 	%r18, %rs4;
	mov.u32 	%r112, _ZZ29farthestpointsamplingBgKerneliiiPKfPfPiS2_fiE3buf;
	add.s32 	%r19, %r112, %r104;
	cvt.u16.u32 	%rs5, %r12;
	mul.hi.u16 	%rs6, %rs5, -21845;
	shr.u16 	%rs7, %rs6, 1;
	cvt.u32.u16 	%r20, %rs7;
	mul.lo.s16 	%rs8, %rs7, 3;
	sub.s16 	%rs9, %rs5, %rs8;
	cvt.u32.u16 	%r21, %rs9;
	shl.b32 	%r22, %r5, 2;
	add.s32 	%r23, %r19, %r22;
	add.s32 	%r24, %r12, %r5;
	cvt.u16.u32 	%rs10, %r24;
	mul.hi.u16 	%rs11, %rs10, -21845;
	shr.u16 	%rs12, %rs11, 1;
	cvt.u32.u16 	%r25, %rs12;
	mul.lo.s16 	%rs13, %rs12, 3;
	sub.s16 	%rs14, %rs10, %rs13;
	cvt.u32.u16 	%r26, %rs14;
	and.b32  	%r27, %r101, 2147483640;
	and.b32  	%r28, %r101, 1;
	shl.b32 	%r29, %r5, 4;
	shl.b32 	%r30, %r5, 3;
	mul.lo.s32 	%r31, %r5, 12;
$L__BB3_3:
	setp.ne.s32 	%p7, %r2, 0;
	shl.b32 	%r113, %r245, 2;
	mov.u32 	%r114, _ZZ29farthestpointsamplingBgKerneliiiPKfPfPiS2_fiE4maxy;
	add.s32 	%r33, %r114, %r113;
	mov.b32 	%r115, -971227136;
	st.shared.u32 	[%r33], %r115;
	mov.u32 	%r116, _ZZ29farthestpointsamplingBgKerneliiiPKfPfPiS2_fiE4miny;
	add.s32 	%r34, %r116, %r113;
	mov.b32 	%r117, 1176256512;
	st.shared.u32 	[%r34], %r117;
	@%p7 bra 	$L__BB3_5;
	mul.lo.s32 	%r118, %r245, %r102;
	mul.wide.s32 	%rd10, %r118, 4;
	add.s64 	%rd11, %rd4, %rd10;
	mov.b32 	%r119, 0;
	st.global.u32 	[%rd11], %r119;
$L__BB3_5:
	setp.ge.s32 	%p8, %r2, %r101;
	@%p8 bra 	$L__BB3_8;
	mad.lo.s32 	%r35, %r4, %r245, 3;
	mov.u32 	%r247, %r2;
$L__BB3_7:
	add.s32 	%r120, %r247, %r3;
	mul.wide.u32 	%rd12, %r120, 4;
	add.s64 	%rd13, %rd2, %rd12;
	mov.b32 	%r121, 2123789977;
	st.global.u32 	[%rd13], %r121;
	shl.b32 	%r122, %r247, 2;
	add.s32 	%r123, %r35, %r122;
	mul.wide.s32 	%rd14, %r123, 4;
	add.s64 	%rd15, %rd3, %rd14;
	ld.global.nc.f32 	%f49, [%rd15];
	cvt.rzi.s32.f32 	%r124, %f49;
	add.s64 	%rd16, %rd1, %rd12;
	st.global.u32 	[%rd16], %r124;
	add.s32 	%r247, %r247, %r5;
	setp.lt.s32 	%p9, %r247, %r101;
	@%p9 bra 	$L__BB3_7;
$L__BB3_8:
	setp.le.s32 	%p10, %r4, %r2;
	@%p10 bra 	$L__BB3_16;
	setp.eq.s32 	%p11, %r16, 3;
	mul.lo.s32 	%r36, %r245, %r101;
	mov.u32 	%r246, %r2;
	@%p11 bra 	$L__BB3_13;
	setp.eq.s32 	%p12, %r16, 0;
	add.s32 	%r125, %r36, %r17;
	shl.b32 	%r126, %r125, 2;
	add.s32 	%r127, %r126, %r18;
	mul.wide.s32 	%rd17, %r127, 4;
	add.s64 	%rd18, %rd3, %rd17;
	ld.global.nc.f32 	%f50, [%rd18];
	st.shared.f32 	[%r19], %f50;
	mov.u32 	%r246, %r12;
	@%p12 bra 	$L__BB3_13;
	setp.eq.s32 	%p13, %r16, 1;
	add.s32 	%r128, %r36, %r20;
	shl.b32 	%r129, %r128, 2;
	add.s32 	%r130, %r129, %r21;
	mul.wide.s32 	%rd19, %r130, 4;
	add.s64 	%rd20, %rd3, %rd19;
	ld.global.nc.f32 	%f51, [%rd20];
	st.shared.f32 	[%r23], %f51;
	mov.u32 	%r246, %r24;
	@%p13 bra 	$L__BB3_13;
	add.s32 	%r246, %r24, %r5;
	add.s32 	%r131, %r36, %r25;
	shl.b32 	%r132, %r131, 2;
	add.s32 	%r133, %r132, %r26;
	mul.wide.s32 	%rd21, %r133, 4;
	add.s64 	%rd22, %rd3, %rd21;
	ld.global.nc.f32 	%f52, [%rd22];
	add.s32 	%r134, %r23, %r22;
	st.shared.f32 	[%r134], %f52;
$L__BB3_13:
	setp.lt.u32 	%p14, %r13, 3;
	@%p14 bra 	$L__BB3_16;
	shl.b32 	%r135, %r5, 1;
	add.s32 	%r252, %r135, %r246;
	mul.lo.s32 	%r136, %r4, %r245;
	add.s32 	%r40, %r135, %r136;
	mul.lo.s32 	%r137, %r5, 3;
	add.s32 	%r251, %r137, %r246;
	add.s32 	%r42, %r137, %r136;
	add.s32 	%r43, %r5, %r136;
	add.s32 	%r250, %r5, %r246;
	shl.b32 	%r138, %r246, 2;
	mov.u32 	%r139, _ZZ29farthestpointsamplingBgKerneliiiPKfPfPiS2_fiE3buf;
	add.s32 	%r249, %r139, %r138;
	add.s32 	%r248, %r246, %r136;
$L__BB3_15:
	mul.hi.u32 	%r140, %r252, -1431655765;
	shr.u32 	%r141, %r140, 1;
	mul.hi.u32 	%r142, %r251, -1431655765;
	shr.u32 	%r143, %r142, 1;
	mul.hi.u32 	%r144, %r250, -1431655765;
	shr.u32 	%r145, %r144, 1;
	mul.hi.u32 	%r146, %r246, -1431655765;
	shr.u32 	%r147, %r146, 1;
	add.s32 	%r148, %r248, %r147;
	mul.wide.s32 	%rd23, %r148, 4;
	add.s64 	%rd24, %rd3, %rd23;
	ld.global.nc.f32 	%f53, [%rd24];
	st.shared.f32 	[%r249], %f53;
	add.s32 	%r149, %r246, %r5;
	add.s32 	%r150, %r43, %r246;
	add.s32 	%r151, %r150, %r145;
	mul.wide.s32 	%rd25, %r151, 4;
	add.s64 	%rd26, %rd3, %rd25;
	ld.global.nc.f32 	%f54, [%rd26];
	add.s32 	%r152, %r249, %r22;
	st.shared.f32 	[%r152], %f54;
	add.s32 	%r153, %r149, %r5;
	add.s32 	%r154, %r40, %r246;
	add.s32 	%r155, %r154, %r141;
	mul.wide.s32 	%rd27, %r155, 4;
	add.s64 	%rd28, %rd3, %rd27;
	ld.global.nc.f32 	%f55, [%rd28];
	add.s32 	%r156, %r249, %r30;
	st.shared.f32 	[%r156], %f55;
	add.s32 	%r157, %r153, %r5;
	add.s32 	%r158, %r42, %r246;
	add.s32 	%r159, %r158, %r143;
	mul.wide.s32 	%rd29, %r159, 4;
	add.s64 	%rd30, %rd3, %rd29;
	ld.global.nc.f32 	%f56, [%rd30];
	add.s32 	%r160, %r249, %r31;
	st.shared.f32 	[%r160], %f56;
	add.s32 	%r246, %r157, %r5;
	add.s32 	%r252, %r252, %r22;
	add.s32 	%r251, %r251, %r22;
	add.s32 	%r250, %r250, %r22;
	add.s32 	%r249, %r249, %r29;
	add.s32 	%r248, %r248, %r22;
	setp.lt.s32 	%p15, %r246, %r6;
	@%p15 bra 	$L__BB3_15;
$L__BB3_16:
	bar.sync 	0;
	mov.b32 	%r265, 0;
	@%p7 bra 	$L__BB3_35;
	setp.lt.s32 	%p17, %r101, 1;
	mov.b32 	%r265, 0;
	@%p17 bra 	$L__BB3_30;
	setp.lt.u32 	%p18, %r101, 8;
	mad.lo.s32 	%r61, %r4, %r245, 1;
	ld.shared.f32 	%f132, [%r33];
	ld.shared.f32 	%f133, [%r34];
	mov.b32 	%r260, 0;
	mov.u32 	%r265, %r260;
	@%p18 bra 	$L__BB3_21;
	mov.b32 	%r254, 0;
	mov.u32 	%r265, %r254;
$L__BB3_20:
	.pragma "nounroll";
	mul.wide.u32 	%rd31, %r254, 4;
	add.s64 	%rd32, %rd1, %rd31;
	ld.global.u32 	%r166, [%rd32];
	setp.gt.s32 	%p19, %r166, 0;
	selp.u32 	%r167, 1, 0, %p19;
	add.s32 	%r168, %r265, %r167;
	shl.b32 	%r169, %r254, 2;
	add.s32 	%r170, %r61, %r169;
	mul.wide.s32 	%rd33, %r170, 4;
	add.s64 	%rd34, %rd3, %rd33;
	ld.global.nc.f32 	%f58, [%rd34];
	max.f32 	%f59, %f58, %f132;
	min.f32 	%f60, %f58, %f133;
	ld.global.u32 	%r171, [%rd32+4];
	setp.gt.s32 	%p20, %r171, 0;
	selp.u32 	%r172, 1, 0, %p20;
	add.s32 	%r173, %r168, %r172;
	ld.global.nc.f32 	%f61, [%rd34+16];
	max.f32 	%f62, %f61, %f59;
	min.f32 	%f63, %f61, %f60;
	ld.global.u32 	%r174, [%rd32+8];
	setp.gt.s32 	%p21, %r174, 0;
	selp.u32 	%r175, 1, 0, %p21;
	add.s32 	%r176, %r173, %r175;
	ld.global.nc.f32 	%f64, [%rd34+32];
	max.f32 	%f65, %f64, %f62;
	min.f32 	%f66, %f64, %f63;
	ld.global.u32 	%r177, [%rd32+12];
	setp.gt.s32 	%p22, %r177, 0;
	selp.u32 	%r178, 1, 0, %p22;
	add.s32 	%r179, %r176, %r178;
	ld.global.nc.f32 	%f67, [%rd34+48];
	max.f32 	%f68, %f67, %f65;
	min.f32 	%f69, %f67, %f66;
	ld.global.u32 	%r180, [%rd32+16];
	setp.gt.s32 	%p23, %r180, 0;
	selp.u32 	%r181, 1, 0, %p23;
	add.s32 	%r182, %r179, %r181;
	ld.global.nc.f32 	%f70, [%rd34+64];
	max.f32 	%f71, %f70, %f68;
	min.f32 	%f72, %f70, %f69;
	ld.global.u32 	%r183, [%rd32+20];
	setp.gt.s32 	%p24, %r183, 0;
	selp.u32 	%r184, 1, 0, %p24;
	add.s32 	%r185, %r182, %r184;
	ld.global.nc.f32 	%f73, [%rd34+80];
	max.f32 	%f74, %f73, %f71;
	min.f32 	%f75, %f73, %f72;
	ld.global.u32 	%r186, [%rd32+24];
	setp.gt.s32 	%p25, %r186, 0;
	selp.u32 	%r187, 1, 0, %p25;
	add.s32 	%r188, %r185, %r187;
	ld.global.nc.f32 	%f76, [%rd34+96];
	max.f32 	%f77, %f76, %f74;
	min.f32 	%f78, %f76, %f75;
	ld.global.u32 	%r189, [%rd32+28];
	setp.gt.s32 	%p26, %r189, 0;
	selp.u32 	%r190, 1, 0, %p26;
	add.s32 	%r265, %r188, %r190;
	ld.global.nc.f32 	%f79, [%rd34+112];
	max.f32 	%f132, %f79, %f77;
	min.f32 	%f133, %f79, %f78;
	add.s32 	%r254, %r254, 8;
	setp.ne.s32 	%p27, %r254, %r27;
	mov.u32 	%r260, %r27;
	@%p27 bra 	$L__BB3_20;
$L__BB3_21:
	setp.eq.s32 	%p28, %r14, 0;
	@%p28 bra 	$L__BB3_29;
	add.s32 	%r192, %r14, -1;
	setp.lt.u32 	%p29, %r192, 3;
	@%p29 bra 	$L__BB3_24;
	mul.wide.u32 	%rd35, %r260, 4;
	add.s64 	%rd36, %rd1, %rd35;
	ld.global.u32 	%r193, [%rd36];
	setp.gt.s32 	%p30, %r193, 0;
	selp.u32 	%r194, 1, 0, %p30;
	add.s32 	%r195, %r265, %r194;
	shl.b32 	%r196, %r260, 2;
	add.s32 	%r197, %r61, %r196;
	mul.wide.s32 	%rd37, %r197, 4;
	add.s64 	%rd38, %rd3, %rd37;
	ld.global.nc.f32 	%f81, [%rd38];
	max.f32 	%f82, %f81, %f132;
	min.f32 	%f83, %f81, %f133;
	ld.global.u32 	%r198, [%rd36+4];
	setp.gt.s32 	%p31, %r198, 0;
	selp.u32 	%r199, 1, 0, %p31;
	add.s32 	%r200, %r195, %r199;
	ld.global.nc.f32 	%f84, [%rd38+16];
	max.f32 	%f85, %f84, %f82;
	min.f32 	%f86, %f84, %f83;
	ld.global.u32 	%r201, [%rd36+8];
	setp.gt.s32 	%p32, %r201, 0;
	selp.u32 	%r202, 1, 0, %p32;
	add.s32 	%r203, %r200, %r202;
	ld.global.nc.f32 	%f87, [%rd38+32];
	max.f32 	%f88, %f87, %f85;
	min.f32 	%f89, %f87, %f86;
	ld.global.u32 	%r204, [%rd36+12];
	setp.gt.s32 	%p33, %r204, 0;
	selp.u32 	%r205, 1, 0, %p33;
	add.s32 	%r265, %r203, %r205;
	ld.global.nc.f32 	%f90, [%rd38+48];
	max.f32 	%f132, %f90, %f88;
	min.f32 	%f133, %f90, %f89;
	add.s32 	%r260, %r260, 4;
$L__BB3_24:
	setp.eq.s32 	%p34, %r15, 0;
	@%p34 bra 	$L__BB3_29;
	setp.eq.s32 	%p35, %r15, 1;
	@%p35 bra 	$L__BB3_27;
	mul.wide.u32 	%rd39, %r260, 4;
	add.s64 	%rd40, %rd1, %rd39;
	ld.global.u32 	%r207, [%rd40];
	setp.gt.s32 	%p36, %r207, 0;
	selp.u32 	%r208, 1, 0, %p36;
	add.s32 	%r209, %r265, %r208;
	shl.b32 	%r210, %r260, 2;
	add.s32 	%r211, %r61, %r210;
	mul.wide.s32 	%rd41, %r211, 4;
	add.s64 	%rd42, %rd3, %rd41;
	ld.global.nc.f32 	%f92, [%rd42];
	max.f32 	%f93, %f92, %f132;
	min.f32 	%f94, %f92, %f133;
	ld.global.u32 	%r212, [%rd40+4];
	setp.gt.s32 	%p37, %r212, 0;
	selp.u32 	%r213, 1, 0, %p37;
	add.s32 	%r265, %r209, %r213;
	ld.global.nc.f32 	%f95, [%rd42+16];
	max.f32 	%f132, %f95, %f93;
	min.f32 	%f133, %f95, %f94;
	add.s32 	%r260, %r260, 2;
$L__BB3_27:
	setp.eq.s32 	%p38, %r28, 0;
	@%p38 bra 	$L__BB3_29;
	mul.wide.u32 	%rd43, %r260, 4;
	add.s64 	%rd44, %rd1, %rd43;
	ld.global.u32 	%r214, [%rd44];
	setp.gt.s32 	%p39, %r214, 0;
	selp.u32 	%r215, 1, 0, %p39;
	add.s32 	%r265, %r265, %r215;
	shl.b32 	%r216, %r260, 2;
	add.s32 	%r217, %r61, %r216;
	mul.wide.s32 	%rd45, %r217, 4;
	add.s64 	%rd46, %rd3, %rd45;
	ld.global.nc.f32 	%f96, [%rd46];
	max.f32 	%f132, %f96, %f132;
	min.f32 	%f133, %f96, %f133;
$L__BB3_29:
	st.shared.f32 	[%r33], %f132;
	st.shared.f32 	[%r34], %f133;
$L__BB3_30:
	setp.gt.u32 	%p40, %r265, 99;
	@%p40 bra 	$L__BB3_35;
	setp.eq.s32 	%p41, %r103, 1;
	@%p41 bra 	$L__BB3_34;
	setp.ne.s32 	%p42, %r103, 0;
	@%p42 bra 	$L__BB3_35;
	ld.shared.f32 	%f101, [%r34];
	cvt.f64.f32 	%fd4, %f101;
	ld.shared.f32 	%f102, [%r33];
	sub.f32 	%f103, %f102, %f101;
	cvt.f64.f32 	%fd5, %f103;
	fma.rn.f64 	%fd6, %fd5, 0d3FE0000000000000, %fd4;
	cvt.rn.f32.f64 	%f104, %fd6;
	st.shared.f32 	[%r34], %f104;
	bra.uni 	$L__BB3_35;
$L__BB3_34:
	ld.shared.f32 	%f97, [%r33];
	cvt.f64.f32 	%fd1, %f97;
	ld.shared.f32 	%f98, [%r34];
	sub.f32 	%f99, %f97, %f98;
	cvt.f64.f32 	%fd2, %f99;
	fma.rn.f64 	%fd3, %fd2, 0dBFE0000000000000, %fd1;
	cvt.rn.f32.f64 	%f100, %fd3;
	st.shared.f32 	[%r33], %f100;
$L__BB3_35:
	setp.eq.s32 	%p43, %r102, 1;
	bar.sync 	0;
	@%p43 bra 	$L__BB3_58;
	setp.gt.s32 	%p44, %r103, -1;
	mul.lo.s32 	%r83, %r4, %r245;
	setp.lt.s32 	%p45, %r265, 100;
	and.pred  	%p1, %p44, %p45;
	mul.lo.s32 	%r84, %r245, %r102;
	mov.b32 	%r269, 0;
	mov.b32 	%r268, 1;
	not.pred 	%p49, %p1;
$L__BB3_37:
	shl.b32 	%r221, %r269, 2;
	add.s32 	%r222, %r221, %r83;
	mul.wide.s32 	%rd47, %r222, 4;
	add.s64 	%rd48, %rd3, %rd47;
	ld.global.nc.f32 	%f27, [%rd48];
	ld.global.nc.f32 	%f28, [%rd48+4];
	ld.global.nc.f32 	%f29, [%rd48+8];
	mov.f32 	%f139, 0fBF800000;
	mov.b32 	%r272, 0;
	@%p8 bra 	$L__BB3_49;
	mov.b32 	%r272, 0;
	mov.f32 	%f139, 0fBF800000;
	mov.u32 	%r270, %r2;
$L__BB3_39:
	add.s32 	%r224, %r270, %r3;
	mul.wide.u32 	%rd49, %r224, 4;
	add.s64 	%rd5, %rd2, %rd49;
	ld.global.f32 	%f31, [%rd5];
	setp.gt.s32 	%p47, %r270, 3071;
	@%p47 bra 	$L__BB3_41;
	mov.u32 	%r227, _ZZ29farthestpointsamplingBgKerneliiiPKfPfPiS2_fiE3buf;
	mad.lo.s32 	%r228, %r270, 12, %r227;
	ld.shared.f32 	%f135, [%r228];
	ld.shared.f32 	%f136, [%r228+4];
	ld.shared.f32 	%f137, [%r228+8];
	bra.uni 	$L__BB3_42;
$L__BB3_41:
	shl.b32 	%r225, %r270, 2;
	add.s32 	%r226, %r225, %r83;
	mul.wide.s32 	%rd50, %r226, 4;
	add.s64 	%rd51, %rd3, %rd50;
	ld.global.nc.f32 	%f135, [%rd51];
	ld.global.nc.f32 	%f136, [%rd51+4];
	ld.global.nc.f32 	%f137, [%rd51+8];
$L__BB3_42:
	sub.f32 	%f107, %f135, %f27;
	sub.f32 	%f108, %f136, %f28;
	mul.f32 	%f109, %f108, %f108;
	fma.rn.f32 	%f110, %f107, %f107, %f109;
	sub.f32 	%f111, %f137, %f29;
	fma.rn.f32 	%f112, %f111, %f111, %f110;
	mul.wide.s32 	%rd52, %r270, 4;
	add.s64 	%rd53, %rd1, %rd52;
	ld.global.u32 	%r229, [%rd53];
	setp.gt.s32 	%p48, %r229, 0;
	mul.f32 	%f113, %f48, %f112;
	selp.f32 	%f138, %f113, %f112, %p48;
	@%p49 bra 	$L__BB3_46;
	ld.shared.f32 	%f114, [%r33];
	setp.geu.f32 	%p51, %f136, %f114;
	mov.pred 	%p62, 0;
	@%p51 bra 	$L__BB3_45;
	ld.shared.f32 	%f115, [%r34];
	setp.gt.f32 	%p62, %f136, %f115;
$L__BB3_45:
	add.f32 	%f116, %f138, %f138;
	selp.f32 	%f138, %f116, %f138, %p62;
$L__BB3_46:
	min.f32 	%f44, %f138, %f31;
	setp.eq.f32 	%p52, %f44, %f31;
	@%p52 bra 	$L__BB3_48;
	st.global.f32 	[%rd5], %f44;
$L__BB3_48:
	setp.gt.f32 	%p53, %f44, %f139;
	selp.b32 	%r272, %r270, %r272, %p53;
	selp.f32 	%f139, %f44, %f139, %p53;
	add.s32 	%r270, %r270, %r5;
	setp.lt.s32 	%p54, %r270, %r101;
	@%p54 bra 	$L__BB3_39;
$L__BB3_49:
	setp.lt.u32 	%p55, %r5, 2;
	st.shared.f32 	[%r7], %f139;
	st.shared.u32 	[%r8], %r272;
	@%p55 bra 	$L__BB3_55;
	mov.b32 	%r273, 0;
$L__BB3_51:
	mov.u32 	%r92, %r273;
	bar.sync 	0;
	add.s32 	%r273, %r92, 1;
	shr.u32 	%r231, %r5, %r273;
	setp.ge.u32 	%p56, %r2, %r231;
	@%p56 bra 	$L__BB3_54;
	shl.b32 	%r94, %r9, %r92;
	shl.b32 	%r95, %r10, %r92;
	shl.b32 	%r232, %r94, 2;
	mov.u32 	%r233, _ZZ29farthestpointsamplingBgKerneliiiPKfPfPiS2_fiE5dists;
	add.s32 	%r96, %r233, %r232;
	ld.shared.f32 	%f117, [%r96];
	shl.b32 	%r234, %r95, 2;
	add.s32 	%r235, %r233, %r234;
	ld.shared.f32 	%f47, [%r235];
	setp.geu.f32 	%p57, %f117, %f47;
	@%p57 bra 	$L__BB3_54;
	st.shared.f32 	[%r96], %f47;
	mov.u32 	%r237, _ZZ29farthestpointsamplingBgKerneliiiPKfPfPiS2_fiE7dists_i;
	add.s32 	%r238, %r237, %r234;
	ld.shared.u32 	%r239, [%r238];
	add.s32 	%r241, %r237, %r232;
	st.shared.u32 	[%r241], %r239;
$L__BB3_54:
	mov.b32 	%r242, 2;
	shl.b32 	%r243, %r242, %r92;
	setp.lt.u32 	%p58, %r243, %r5;
	@%p58 bra 	$L__BB3_51;
$L__BB3_55:
	bar.sync 	0;
	ld.shared.u32 	%r269, [_ZZ29farthestpointsamplingBgKerneliiiPKfPfPiS2_fiE7dists_i];
	@%p7 bra 	$L__BB3_57;
	add.s32 	%r244, %r268, %r84;
	mul.wide.s32 	%rd54, %r244, 4;
	add.s64 	%rd55, %rd4, %rd54;
	st.global.u32 	[%rd55], %r269;
$L__BB3_57:
	add.s32 	%r268, %r268, 1;
	setp.ne.s32 	%p60, %r268, %r102;
	@%p60 bra 	$L__BB3_37;
$L__BB3_58:
	add.s32 	%r245, %r245, %r11;
	setp.lt.s32 	%p61, %r245, %r100;
	@%p61 bra 	$L__BB3_3;
$L__BB3_59:
	ret;

}
	// .globl	_Z17gatherpointKerneliiiPKfPKiPf
.visible .entry _Z17gatherpointKerneliiiPKfPKiPf(
	.param .u32 _Z17gatherpointKerneliiiPKfPKiPf_param_0,
	.param .u32 _Z17gatherpointKerneliiiPKfPKiPf_param_1,
	.param .u32 _Z17gatherpointKerneliiiPKfPKiPf_param_2,
	.param .u64 .ptr .align 1 _Z17gatherpointKerneliiiPKfPKiPf_param_3,
	.param .u64 .ptr .align 1 _Z17gatherpointKerneliiiPKfPKiPf_param_4,
	.param .u64 .ptr .align 1 _Z17gatherpointKerneliiiPKfPKiPf_param_5
)
{
	.reg .pred 	%p<5>;
	.reg .b32 	%r<25>;
	.reg .b32 	%f<4>;
	.reg .b64 	%rd<13>;

	ld.param.u32 	%r11, [_Z17gatherpointKerneliiiPKfPKiPf_param_0];
	ld.param.u32 	%r12, [_Z17gatherpointKerneliiiPKfPKiPf_param_1];
	ld.param.u32 	%r13, [_Z17gatherpointKerneliiiPKfPKiPf_param_2];
	ld.param.u64 	%rd4, [_Z17gatherpointKerneliiiPKfPKiPf_param_3];
	ld.param.u64 	%rd5, [_Z17gatherpointKerneliiiPKfPKiPf_param_4];
	ld.param.u64 	%rd6, [_Z17gatherpointKerneliiiPKfPKiPf_param_5];
	mov.u32 	%r23, %ctaid.x;
	setp.ge.s32 	%p1, %r23, %r11;
	@%p1 bra 	$L__BB4_6;
	mov.u32 	%r14, %ctaid.y;
	mov.u32 	%r15, %ntid.x;
	mov.u32 	%r16, %tid.x;
	mad.lo.s32 	%r2, %r14, %r15, %r16;
	mov.u32 	%r17, %nctaid.y;
	mul.lo.s32 	%r3, %r15, %r17;
	mov.u32 	%r4, %nctaid.x;
	cvta.to.global.u64 	%rd1, %rd5;
	cvta.to.global.u64 	%rd2, %rd4;
	cvta.to.global.u64 	%rd3, %rd6;
$L__BB4_2:
	setp.ge.s32 	%p2, %r2, %r13;
	@%p2 bra 	$L__BB4_5;
	mul.lo.s32 	%r6, %r23, %r13;
	mul.lo.s32 	%r7, %r23, %r12;
	mov.u32 	%r24, %r2;
$L__BB4_4:
	add.s32 	%r18, %r24, %r6;
	mul.wide.s32 	%rd7, %r18, 4;
	add.s64 	%rd8, %rd1, %rd7;
	ld.global.nc.u32 	%r19, [%rd8];
	add.s32 	%r20, %r19, %r7;
	mul.lo.s32 	%r21, %r20, 3;
	mul.wide.s32 	%rd9, %r21, 4;
	add.s64 	%rd10, %rd2, %rd9;
	ld.global.nc.f32 	%f1, [%rd10];
	mul.lo.s32 	%r22, %r18, 3;
	mul.wide.s32 	%rd11, %r22, 4;
	add.s64 	%rd12, %rd3, %rd11;
	st.global.f32 	[%rd12], %f1;
	ld.global.nc.f32 	%f2, [%rd10+4];
	st.global.f32 	[%rd12+4], %f2;
	ld.global.nc.f32 	%f3, [%rd10+8];
	st.global.f32 	[%rd12+8], %f3;
	add.s32 	%r24, %r24, %r3;
	setp.lt.s32 	%p3, %r24, %r13;
	@%p3 bra 	$L__BB4_4;
$L__BB4_5:
	add.s32 	%r23, %r23, %r4;
	setp.lt.s32 	%p4, %r23, %r11;
	@%p4 bra 	$L__BB4_2;
$L__BB4_6:
	ret;

}
	// .globl	_Z21scatteraddpointKerneliiiPKfPKiPf
.visible .entry _Z21scatteraddpointKerneliiiPKfPKiPf(
	.param .u32 _Z21scatteraddpointKerneliiiPKfPKiPf_param_0,
	.param .u32 _Z21scatteraddpointKerneliiiPKfPKiPf_param_1,
	.param .u32 _Z21scatteraddpointKerneliiiPKfPKiPf_param_2,
	.param .u64 .ptr .align 1 _Z21scatteraddpointKerneliiiPKfPKiPf_param_3,
	.param .u64 .ptr .align 1 _Z21scatteraddpointKerneliiiPKfPKiPf_param_4,
	.param .u64 .ptr .align 1 _Z21scatteraddpointKerneliiiPKfPKiPf_param_5
)
{
	.reg .pred 	%p<5>;
	.reg .b32 	%r<25>;
	.reg .b32 	%f<7>;
	.reg .b64 	%rd<13>;

	ld.param.u32 	%r11, [_Z21scatteraddpointKerneliiiPKfPKiPf_param_0];
	ld.param.u32 	%r12, [_Z21scatteraddpointKerneliiiPKfPKiPf_param_1];
	ld.param.u32 	%r13, [_Z21scatteraddpointKerneliiiPKfPKiPf_param_2];
	ld.param.u64 	%rd4, [_Z21scatteraddpointKerneliiiPKfPKiPf_param_3];
	ld.param.u64 	%rd5, [_Z21scatteraddpointKerneliiiPKfPKiPf_param_4];
	ld.param.u64 	%rd6, [_Z21scatteraddpointKerneliiiPKfPKiPf_param_5];
	mov.u32 	%r23, %ctaid.x;
	setp.ge.s32 	%p1, %r23, %r11;
	@%p1 bra 	$L__BB5_6;
	mov.u32 	%r14, %ctaid.y;
	mov.u32 	%r15, %ntid.x;
	mov.u32 	%r16, %tid.x;
	mad.lo.s32 	%r2, %r14, %r15, %r16;
	mov.u32 	%r17, %nctaid.y;
	mul.lo.s32 	%r3, %r15, %r17;
	mov.u32 	%r4, %nctaid.x;
	cvta.to.global.u64 	%rd1, %rd5;
	cvta.to.global.u64 	%rd2, %rd4;
	cvta.to.global.u64 	%rd3, %rd6;
$L__BB5_2:
	setp.ge.s32 	%p2, %r2, %r13;
	@%p2 bra 	$L__BB5_5;
	mul.lo.s32 	%r6, %r23, %r13;
	mul.lo.s32 	%r7, %r23, %r12;
	mov.u32 	%r24, %r2;
$L__BB5_4:
	add.s32 	%r18, %r24, %r6;
	mul.wide.s32 	%rd7, %r18, 4;
	add.s64 	%rd8, %rd1, %rd7;
	ld.global.nc.u32 	%r19, [%rd8];
	add.s32 	%r20, %r19, %r7;
	mul.lo.s32 	%r21, %r20, 3;
	mul.wide.s32 	%rd9, %r21, 4;
	add.s64 	%rd10, %rd3, %rd9;
	mul.lo.s32 	%r22, %r18, 3;
	mul.wide.s32 	%rd11, %r22, 4;
	add.s64 	%rd12, %rd2, %rd11;
	ld.global.nc.f32 	%f1, [%rd12];
	atom.global.add.f32 	%f2, [%rd10], %f1;
	ld.global.nc.f32 	%f3, [%rd12+4];
	atom.global.add.f32 	%f4, [%rd10+4], %f3;
	ld.global.nc.f32 	%f5, [%rd12+8];
	atom.global.add.f32 	%f6, [%rd10+8], %f5;
	add.s32 	%r24, %r24, %r3;
	setp.lt.s32 	%p3, %r24, %r13;
	@%p3 bra 	$L__BB5_4;
$L__BB5_5:
	add.s32 	%r23, %r23, %r4;
	setp.lt.s32 	%p4, %r23, %r11;
	@%p4 bra 	$L__BB5_2;
$L__BB5_6:
	ret;

}


// ===== COMPILED SASS (sm_100) =====

	.target	sm_100

	.elftype	@"ET_EXEC"


//--------------------- .note.nv.tkinfo           --------------------------
	.section	.note.nv.tkinfo,"",@"SHT_NOTE"
	.sectionflags	@"SHF_NOTE_NV_TKINFO"
	.tkinfo
        /*0018*/ 	.word	0x00000002
        /*0030*/ 	.string	""
        /*0030*/ 	.string	"ptxas"
        /*0030*/ 	.string	"Cuda compilation tools, release 13.0, V13.0.88"
        /*0030*/ 	.string	"Build cuda_13.0.r13.0/compiler.36424714_0"
        /*0030*/ 	.string	"-arch sm_100 -m 64 "



//--------------------- .note.nv.cuinfo           --------------------------
	.section	.note.nv.cuinfo,"",@"SHT_NOTE"
	.sectionflags	@"SHF_NOTE_NV_CUINFO"
        /*0018*/ 	.short	0x0002
        /*001a*/ 	.short	0x0064
        /*001c*/ 	.short	0x0082
	.zero		2


//--------------------- .nv.info                  --------------------------
	.section	.nv.info,"",@"SHT_CUDA_INFO"
	.align	4


	//----- nvinfo : EIATTR_REGCOUNT
	.align		4
        /*0000*/ 	.byte	0x04, 0x2f
        /*0002*/ 	.short	(.L_1 - .L_0)
	.align		4
.L_0:
        /*0004*/ 	.word	index@(_Z12cumsumKerneliiPKfPf)
        /*0008*/ 	.word	0x00000020


	//----- nvinfo : EIATTR_FRAME_SIZE
	.align		4
.L_1:
        /*000c*/ 	.byte	0x04, 0x11
        /*000e*/ 	.short	(.L_3 - .L_2)
	.align		4
.L_2:
        /*0010*/ 	.word	index@(_Z12cumsumKerneliiPKfPf)
        /*0014*/ 	.word	0x00000000


	//----- nvinfo : EIATTR_REGCOUNT
	.align		4
.L_3:
        /*0018*/ 	.byte	0x04, 0x2f
        /*001a*/ 	.short	(.L_5 - .L_4)
	.align		4
.L_4:
        /*001c*/ 	.word	index@(_Z18binarysearchKerneliiiPKfS0_Pi)
        /*0020*/ 	.word	0x00000016


	//----- nvinfo : EIATTR_FRAME_SIZE
	.align		4
.L_5:
        /*0024*/ 	.byte	0x04, 0x11
        /*0026*/ 	.short	(.L_7 - .L_6)
	.align		4
.L_6:
        /*0028*/ 	.word	index@(_Z18binarysearchKerneliiiPKfS0_Pi)
        /*002c*/ 	.word	0x00000000


	//----- nvinfo : EIATTR_REGCOUNT
	.align		4
.L_7:
        /*0030*/ 	.byte	0x04, 0x2f
        /*0032*/ 	.short	(.L_9 - .L_8)
	.align		4
.L_8:
        /*0034*/ 	.word	index@(_Z27farthestpointsamplingKerneliiiPKfPfPi)
        /*0038*/ 	.word	0x00000020


	//----- nvinfo : EIATTR_FRAME_SIZE
	.align		4
.L_9:
        /*003c*/ 	.byte	0x04, 0x11
        /*003e*/ 	.short	(.L_11 - .L_10)
	.align		4
.L_10:
        /*0040*/ 	.word	index@(_Z27farthestpointsamplingKerneliiiPKfPfPi)
        /*0044*/ 	.word	0x00000000


	//----- nvinfo : EIATTR_REGCOUNT
	.align		4
.L_11:
        /*0048*/ 	.byte	0x04, 0x2f
        /*004a*/ 	.short	(.L_13 - .L_12)
	.align		4
.L_12:
        /*004c*/ 	.word	index@(_Z29farthestpointsamplingBgKerneliiiPKfPfPiS2_fi)
        /*0050*/ 	.word	0x00000020


	//----- nvinfo : EIATTR_FRAME_SIZE
	.align		4
.L_13:
        /*0054*/ 	.byte	0x04, 0x11
        /*0056*/ 	.short	(.L_15 - .L_14)
	.align		4
.L_14:
        /*0058*/ 	.word	index@(_Z29farthestpointsamplingBgKerneliiiPKfPfPiS2_fi)
        /*005c*/ 	.word	0x00000000


	//----- nvinfo : EIATTR_REGCOUNT
	.align		4
.L_15:
        /*0060*/ 	.byte	0x04, 0x2f
        /*0062*/ 	.short	(.L_17 - .L_16)
	.align		4
.L_16:
        /*0064*/ 	.word	index@(_Z17gatherpointKerneliiiPKfPKiPf)
        /*0068*/ 	.word	0x0000001a


	//----- nvinfo : EIATTR_FRAME_SIZE
	.align		4
.L_17:
        /*006c*/ 	.byte	0x04, 0x11
        /*006e*/ 	.short	(.L_19 - .L_18)
	.align		4
.L_18:
        /*0070*/ 	.word	index@(_Z17gatherpointKerneliiiPKfPKiPf)
        /*0074*/ 	.word	0x00000000


	//----- nvinfo : EIATTR_REGCOUNT
	.align		4
.L_19:
        /*0078*/ 	.byte	0x04, 0x2f
        /*007a*/ 	.short	(.L_21 - .L_20)
	.align		4
.L_20:
        /*007c*/ 	.word	index@(_Z21scatteraddpointKerneliiiPKfPKiPf)
        /*0080*/ 	.word	0x0000001a


	//----- nvinfo : EIATTR_FRAME_SIZE
	.align		4
.L_21:
        /*0084*/ 	.byte	0x04, 0x11
        /*0086*/ 	.short	(.L_23 - .L_22)
	.align		4
.L_22:
        /*0088*/ 	.word	index@(_Z21scatteraddpointKerneliiiPKfPKiPf)
        /*008c*/ 	.word	0x00000000


	//----- nvinfo : EIATTR_MIN_STACK_SIZE
	.align		4
.L_23:
        /*0090*/ 	.byte	0x04, 0x12
        /*0092*/ 	.short	(.L_25 - .L_24)
	.align		4
.L_24:
        /*0094*/ 	.word	index@(_Z21scatteraddpointKerneliiiPKfPKiPf)
        /*0098*/ 	.word	0x00000000


	//----- nvinfo : EIATTR_MIN_STACK_SIZE
	.align		4
.L_25:
        /*009c*/ 	.byte	0x04, 0x12
        /*009e*/ 	.short	(.L_27 - .L_26)
	.align		4
.L_26:
        /*00a0*/ 	.word	index@(_Z17gatherpointKerneliiiPKfPKiPf)
        /*00a4*/ 	.word	0x00000000


	//----- nvinfo : EIATTR_MIN_STACK_SIZE
	.align		4
.L_27:
        /*00a8*/ 	.byte	0x04, 0x12
        /*00aa*/ 	.short	(.L_29 - .L_28)
	.align		4
.L_28:
        /*00ac*/ 	.word	index@(_Z29farthestpointsamplingBgKerneliiiPKfPfPiS2_fi)
        /*00b0*/ 	.word	0x00000000


	//----- nvinfo : EIATTR_MIN_STACK_SIZE
	.align		4
.L_29:
        /*00b4*/ 	.byte	0x04, 0x12
        /*00b6*/ 	.short	(.L_31 - .L_30)
	.align		4
.L_30:
        /*00b8*/ 	.word	index@(_Z27farthestpointsamplingKerneliiiPKfPfPi)
        /*00bc*/ 	.word	0x00000000


	//----- nvinfo : EIATTR_MIN_STACK_SIZE
	.align		4
.L_31:
        /*00c0*/ 	.byte	0x04, 0x12
        /*00c2*/ 	.short	(.L_33 - .L_32)
	.align		4
.L_32:
        /*00c4*/ 	.word	index@(_Z18binarysearchKerneliiiPKfS0_Pi)
        /*00c8*/ 	.word	0x00000000


	//----- nvinfo : EIATTR_MIN_STACK_SIZE
	.align		4
.L_33:
        /*00cc*/ 	.byte	0x04, 0x12
        /*00ce*/ 	.short	(.L_35 - .L_34)
	.align		4
.L_34:
        /*00d0*/ 	.word	index@(_Z12cumsumKerneliiPKfPf)
        /*00d4*/ 	.word	0x00000000
.L_35:


//--------------------- .nv.compat                --------------------------
	.section	.nv.compat,"",@"SHT_CUDA_COMPAT_INFO"
	.align	4
        /*0000*/ 	.byte	0x02, 0x09, 0x00, 0x00, 0x02, 0x02, 0x01, 0x00, 0x02, 0x05, 0x05, 0x00, 0x03, 0x07, 0x01, 0x01
        /*0010*/ 	.byte	0x02, 0x03, 0x00, 0x00, 0x02, 0x06, 0x01, 0x00, 0x04, 0x0b, 0x08, 0x00, 0x01, 0x00, 0x00, 0x00
        /*0020*/ 	.byte	0x00, 0x00, 0x00, 0x00


//--------------------- .nv.info._Z21scatteraddpointKerneliiiPKfPKiPf --------------------------
	.section	.nv.info._Z21scatteraddpointKerneliiiPKfPKiPf,"",@"SHT_CUDA_INFO"
	.sectionflags	@""
	.align	4


	//----- nvinfo : EIATTR_CUDA_API_VERSION
	.align		4
        /*0000*/ 	.byte	0x04, 0x37
        /*0002*/ 	.short	(.L_37 - .L_36)
.L_36:
        /*0004*/ 	.word	0x00000082


	//----- nvinfo : EIATTR_KPARAM_INFO
	.align		4
.L_37:
        /*0008*/ 	.byte	0x04, 0x17
        /*000a*/ 	.short	(.L_39 - .L_38)
.L_38:
        /*000c*/ 	.word	0x00000000
        /*0010*/ 	.short	0x0005
        /*0012*/ 	.short	0x0020
        /*0014*/ 	.byte	0x00, 0xf5, 0x21, 0x00


	//----- nvinfo : EIATTR_KPARAM_INFO
	.align		4
.L_39:
        /*0018*/ 	.byte	0x04, 0x17
        /*001a*/ 	.short	(.L_41 - .L_40)
.L_40:
        /*001c*/ 	.word	0x00000000
        /*0020*/ 	.short	0x0004
        /*0022*/ 	.short	0x0018
        /*0024*/ 	.byte	0x00, 0xf5, 0x21, 0x00


	//----- nvinfo : EIATTR_KPARAM_INFO
	.align		4
.L_41:
        /*0028*/ 	.byte	0x04, 0x17
        /*002a*/ 	.short	(.L_43 - .L_42)
.L_42:
        /*002c*/ 	.word	0x00000000
        /*0030*/ 	.short	0x0003
        /*0032*/ 	.short	0x0010
        /*0034*/ 	.byte	0x00, 0xf5, 0x21, 0x00


	//----- nvinfo : EIATTR_KPARAM_INFO
	.align		4
.L_43:
        /*0038*/ 	.byte	0x04, 0x17
        /*003a*/ 	.short	(.L_45 - .L_44)
.L_44:
        /*003c*/ 	.word	0x00000000
        /*0040*/ 	.short	0x0002
        /*0042*/ 	.short	0x0008
        /*0044*/ 	.byte	0x00, 0xf0, 0x11, 0x00


	//----- nvinfo : EIATTR_KPARAM_INFO
	.align		4
.L_45:
        /*0048*/ 	.byte	0x04, 0x17
        /*004a*/ 	.short	(.L_47 - .L_46)
.L_46:
        /*004c*/ 	.word	0x00000000
        /*0050*/ 	.short	0x0001
        /*0052*/ 	.short	0x0004
        /*0054*/ 	.byte	0x00, 0xf0, 0x11, 0x00


	//----- nvinfo : EIATTR_KPARAM_INFO
	.align		4
.L_47:
        /*0058*/ 	.byte	0x04, 0x17
        /*005a*/ 	.short	(.L_49 - .L_48)
.L_48:
        /*005c*/ 	.word	0x00000000
        /*0060*/ 	.short	0x0000
        /*0062*/ 	.short	0x0000
        /*0064*/ 	.byte	0x00, 0xf0, 0x11, 0x00


	//----- nvinfo : EIATTR_SPARSE_MMA_MASK
	.align		4
.L_49:
        /*0068*/ 	.byte	0x03, 0x50
        /*006a*/ 	.short	0x0000


	//----- nvinfo : EIATTR_MAXREG_COUNT
	.align		4
        /*006c*/ 	.byte	0x03, 0x1b
        /*006e*/ 	.short	0x00ff


	//----- nvinfo : EIATTR_MERCURY_ISA_VERSION
	.align		4
        /*0070*/ 	.byte	0x03, 0x5f
        /*0072*/ 	.short	0x0101


	//----- nvinfo : EIATTR_VRC_CTA_INIT_COUNT
	.align		4
        /*0074*/ 	.byte	0x02, 0x4a
	.zero		1
	.zero		1


	//----- nvinfo : EIATTR_EXIT_INSTR_OFFSETS
	.align		4
        /*0078*/ 	.byte	0x04, 0x1c
        /*007a*/ 	.short	(.L_51 - .L_50)


	//   ....[0]....
.L_50:
        /*007c*/ 	.word	0x00000040


	//   ....[1]....
        /*0080*/ 	.word	0x000002c0


	//----- nvinfo : EIATTR_CRS_STACK_SIZE
	.align		4
.L_51:
        /*0084*/ 	.byte	0x04, 0x1e
        /*0086*/ 	.short	(.L_53 - .L_52)
.L_52:
        /*0088*/ 	.word	0x00000000


	//----- nvinfo : EIATTR_CBANK_PARAM_SIZE
	.align		4
.L_53:
        /*008c*/ 	.byte	0x03, 0x19
        /*008e*/ 	.short	0x0028


	//----- nvinfo : EIATTR_PARAM_CBANK
	.align		4
        /*0090*/ 	.byte	0x04, 0x0a
        /*0092*/ 	.short	(.L_55 - .L_54)
	.align		4
.L_54:
        /*0094*/ 	.word	index@(.nv.constant0._Z21scatteraddpointKerneliiiPKfPKiPf)
        /*0098*/ 	.short	0x0380
        /*009a*/ 	.short	0x0028


	//----- nvinfo : EIATTR_SW_WAR
	.align		4
.L_55:
        /*009c*/ 	.byte	0x04, 0x36
        /*009e*/ 	.short	(.L_57 - .L_56)
.L_56:
        /*00a0*/ 	.word	0x00000008
.L_57:


//--------------------- .nv.info._Z17gatherpointKerneliiiPKfPKiPf --------------------------
	.section	.nv.info._Z17gatherpointKerneliiiPKfPKiPf,"",@"SHT_CUDA_INFO"
	.sectionflags	@""
	.align	4


	//----- nvinfo : EIATTR_CUDA_API_VERSION
	.align		4
        /*0000*/ 	.byte	0x04, 0x37
        /*0002*/ 	.short	(.L_59 - .L_58)
.L_58:
        /*0004*/ 	.word	0x00000082


	//----- nvinfo : EIATTR_KPARAM_INFO
	.align		4
.L_59:
        /*0008*/ 	.byte	0x04, 0x17
        /*000a*/ 	.short	(.L_61 - .L_60)
.L_60:
        /*000c*/ 	.word	0x00000000
        /*0010*/ 	.short	0x0005
        /*0012*/ 	.short	0x0020
        /*0014*/ 	.byte	0x00, 0xf5, 0x21, 0x00


	//----- nvinfo : EIATTR_KPARAM_INFO
	.align		4
.L_61:
        /*0018*/ 	.byte	0x04, 0x17
        /*001a*/ 	.short	(.L_63 - .L_62)
.L_62:
        /*001c*/ 	.word	0x00000000
        /*0020*/ 	.short	0x0004
        /*0022*/ 	.short	0x0018
        /*0024*/ 	.byte	0x00, 0xf5, 0x21, 0x00


	//----- nvinfo : EIATTR_KPARAM_INFO
	.align		4
.L_63:
        /*0028*/ 	.byte	0x04, 0x17
        /*002a*/ 	.short	(.L_65 - .L_64)
.L_64:
        /*002c*/ 	.word	0x00000000
        /*0030*/ 	.short	0x0003
        /*0032*/ 	.short	0x0010
        /*0034*/ 	.byte	0x00, 0xf5, 0x21, 0x00


	//----- nvinfo : EIATTR_KPARAM_INFO
	.align		4
.L_65:
        /*0038*/ 	.byte	0x04, 0x17
        /*003a*/ 	.short	(.L_67 - .L_66)
.L_66:
        /*003c*/ 	.word	0x00000000
        /*0040*/ 	.short	0x0002
        /*0042*/ 	.short	0x0008
        /*0044*/ 	.byte	0x00, 0xf0, 0x11, 0x00


	//----- nvinfo : EIATTR_KPARAM_INFO
	.align		4
.L_67:
        /*0048*/ 	.byte	0x04, 0x17
        /*004a*/ 	.short	(.L_69 - .L_68)
.L_68:
        /*004c*/ 	.word	0x00000000
        /*0050*/ 	.short	0x0001
        /*0052*/ 	.short	0x0004
        /*0054*/ 	.byte	0x00, 0xf0, 0x11, 0x00


	//----- nvinfo : EIATTR_KPARAM_INFO
	.align		4
.L_69:
        /*0058*/ 	.byte	0x04, 0x17
        /*005a*/ 	.short	(.L_71 - .L_70)
.L_70:
        /*005c*/ 	.word	0x00000000
        /*0060*/ 	.short	0x0000
        /*0062*/ 	.short	0x0000
        /*0064*/ 	.byte	0x00, 0xf0, 0x11, 0x00


	//----- nvinfo : EIATTR_SPARSE_MMA_MASK
	.align		4
.L_71:
        /*0068*/ 	.byte	0x03, 0x50
        /*006a*/ 	.short	0x0000


	//----- nvinfo : EIATTR_MAXREG_COUNT
	.align		4
        /*006c*/ 	.byte	0x03, 0x1b
        /*006e*/ 	.short	0x00ff


	//----- nvinfo : EIATTR_MERCURY_ISA_VERSION
	.align		4
        /*0070*/ 	.byte	0x03, 0x5f
        /*0072*/ 	.short	0x0101


	//----- nvinfo : EIATTR_VRC_CTA_INIT_COUNT
	.align		4
        /*0074*/ 	.byte	0x02, 0x4a
	.zero		1
	.zero		1


	//----- nvinfo : EIATTR_EXIT_INSTR_OFFSETS
	.align		4
        /*0078*/ 	.byte	0x04, 0x1c
        /*007a*/ 	.short	(.L_73 - .L_72)


	//   ....[0]....
.L_72:
        /*007c*/ 	.word	0x00000040


	//   ....[1]....
        /*0080*/ 	.word	0x000002c0


	//----- nvinfo : EIATTR_CRS_STACK_SIZE
	.align		4
.L_73:
        /*0084*/ 	.byte	0x04, 0x1e
        /*0086*/ 	.short	(.L_75 - .L_74)
.L_74:
        /*0088*/ 	.word	0x00000000


	//----- nvinfo : EIATTR_CBANK_PARAM_SIZE
	.align		4
.L_75:
        /*008c*/ 	.byte	0x03, 0x19
        /*008e*/ 	.short	0x0028


	//----- nvinfo : EIATTR_PARAM_CBANK
	.align		4
        /*0090*/ 	.byte	0x04, 0x0a
        /*0092*/ 	.short	(.L_77 - .L_76)
	.align		4
.L_76:
        /*0094*/ 	.word	index@(.nv.constant0._Z17gatherpointKerneliiiPKfPKiPf)
        /*0098*/ 	.short	0x0380
        /*009a*/ 	.short	0x0028


	//----- nvinfo : EIATTR_SW_WAR
	.align		4
.L_77:
        /*009c*/ 	.byte	0x04, 0x36
        /*009e*/ 	.short	(.L_79 - .L_78)
.L_78:
        /*00a0*/ 	.word	0x00000008
.L_79:


//--------------------- .nv.info._Z29farthestpointsamplingBgKerneliiiPKfPfPiS2_fi --------------------------
	.section	.nv.info._Z29farthestpointsamplingBgKerneliiiPKfPfPiS2_fi,"",@"SHT_CUDA_INFO"
	.sectionflags	@""
	.align	4


	//----- nvinfo : EIATTR_CUDA_API_VERSION
	.align		4
        /*0000*/ 	.byte	0x04, 0x37
        /*0002*/ 	.short	(.L_81 - .L_80)
.L_80:
        /*0004*/ 	.word	0x00000082


	//----- nvinfo : EIATTR_KPARAM_INFO
	.align		4
.L_81:
        /*0008*/ 	.byte	0x04, 0x17
        /*000a*/ 	.short	(.L_83 - .L_82)
.L_82:
        /*000c*/ 	.word	0x00000000
        /*0010*/ 	.short	0x0008
        /*0012*/ 	.short	0x0034
        /*0014*/ 	.byte	0x00, 0xf0, 0x11, 0x00


	//----- nvinfo : EIATTR_KPARAM_INFO
	.align		4
.L_83:
        /*0018*/ 	.byte	0x04, 0x17
        /*001a*/ 	.short	(.L_85 - .L_84)
.L_84:
        /*001c*/ 	.word	0x00000000
        /*0020*/ 	.short	0x0007
        /*0022*/ 	.short	0x0030
        /*0024*/ 	.byte	0x00, 0xf0, 0x11, 0x00


	//----- nvinfo : EIATTR_KPARAM_INFO
	.align		4
.L_85:
        /*0028*/ 	.byte	0x04, 0x17
        /*002a*/ 	.short	(.L_87 - .L_86)
.L_86:
        /*002c*/ 	.word	0x00000000
        /*0030*/ 	.short	0x0006
        /*0032*/ 	.short	0x0028
        /*0034*/ 	.byte	0x00, 0xf5, 0x21, 0x00


	//----- nvinfo : EIATTR_KPARAM_INFO
	.align		4
.L_87:
        /*0038*/ 	.byte	0x04, 0x17
        /*003a*/ 	.short	(.L_89 - .L_88)
.L_88:
        /*003c*/ 	.word	0x00000000
        /*0040*/ 	.short	0x0005
        /*0042*/ 	.short	0x0020
        /*0044*/ 	.byte	0x00, 0xf5, 0x21, 0x00


	//----- nvinfo : EIATTR_KPARAM_INFO
	.align		4
.L_89:
        /*0048*/ 	.byte	0x04, 0x17
        /*004a*/ 	.short	(.L_91 - .L_90)
.L_90:
        /*004c*/ 	.word	0x00000000
        /*0050*/ 	.short	0x0004
        /*0052*/ 	.short	0x0018
        /*0054*/ 	.byte	0x00, 0xf5, 0x21, 0x00


	//----- nvinfo : EIATTR_KPARAM_INFO
	.align		4
.L_91:
        /*0058*/ 	.byte	0x04, 0x17
        /*005a*/ 	.short	(.L_93 - .L_92)
.L_92:
        /*005c*/ 	.word	0x00000000
        /*0060*/ 	.short	0x0003
        /*0062*/ 	.short	0x0010
        /*0064*/ 	.byte	0x00, 0xf5, 0x21, 0x00


	//----- nvinfo : EIATTR_KPARAM_INFO
	.align		4
.L_93:
        /*0068*/ 	.byte	0x04, 0x17
        /*006a*/ 	.short	(.L_95 - .L_94)
.L_94:
        /*006c*/ 	.word	0x00000000
        /*0070*/ 	.short	0x0002
        /*0072*/ 	.short	0x0008
        /*0074*/ 	.byte	0x00, 0xf0, 0x11, 0x00


	//----- nvinfo : EIATTR_KPARAM_INFO
	.align		4
.L_95:
        /*0078*/ 	.byte	0x04, 0x17
        /*007a*/ 	.short	(.L_97 - .L_96)
.L_96:
        /*007c*/ 	.word	0x00000000
        /*0080*/ 	.short	0x0001
        /*0082*/ 	.short	0x0004
        /*0084*/ 	.byte	0x00, 0xf0, 0x11, 0x00


	//----- nvinfo : EIATTR_KPARAM_INFO
	.align		4
.L_97:
        /*0088*/ 	.byte	0x04, 0x17
        /*008a*/ 	.short	(.L_99 - .L_98)
.L_98:
        /*008c*/ 	.word	0x00000000
        /*0090*/ 	.short	0x0000
        /*0092*/ 	.short	0x0000
        /*0094*/ 	.byte	0x00, 0xf0, 0x11, 0x00


	//----- nvinfo : EIATTR_SPARSE_MMA_MASK
	.align		4
.L_99:
        /*0098*/ 	.byte	0x03, 0x50
        /*009a*/ 	.short	0x0000


	//----- nvinfo : EIATTR_MAXREG_COUNT
	.align		4
        /*009c*/ 	.byte	0x03, 0x1b
        /*009e*/ 	.short	0x00ff


	//----- nvinfo : EIATTR_NUM_BARRIERS
	.align		4
        /*00a0*/ 	.byte	0x02, 0x4c
        /*00a2*/ 	.byte	0x01
	.zero		1


	//----- nvinfo : EIATTR_MERCURY_ISA_VERSION
	.align		4
        /*00a4*/ 	.byte	0x03, 0x5f
        /*00a6*/ 	.short	0x0101


	//----- nvinfo : EIATTR_INT_WARP_WIDE_INSTR_OFFSETS
	.align		4
        /*00a8*/ 	.byte	0x04, 0x31
        /*00aa*/ 	.short	(.L_101 - .L_100)


	//   ....[0]....
.L_100:
        /*00ac*/ 	.word	0x00001f20


	//----- nvinfo : EIATTR_VRC_CTA_INIT_COUNT
	.align		4
.L_101:
        /*00b0*/ 	.byte	0x02, 0x4a
	.zero		1
	.zero		1


	//----- nvinfo : EIATTR_EXIT_INSTR_OFFSETS
	.align		4
        /*00b4*/ 	.byte	0x04, 0x1c
        /*00b6*/ 	.short	(.L_103 - .L_102)


	//   ....[0]....
.L_102:
        /*00b8*/ 	.word	0x00000030


	//   ....[1]....
        /*00bc*/ 	.word	0x00000070


	//   ....[2]....
        /*00c0*/ 	.word	0x00002010


	//----- nvinfo : EIATTR_CRS_STACK_SIZE
	.align		4
.L_103:
        /*00c4*/ 	.byte	0x04, 0x1e
        /*00c6*/ 	.short	(.L_105 - .L_104)
.L_104:
        /*00c8*/ 	.word	0x00000000


	//----- nvinfo : EIATTR_CBANK_PARAM_SIZE
	.align		4
.L_105:
        /*00cc*/ 	.byte	0x03, 0x19
        /*00ce*/ 	.short	0x0038


	//----- nvinfo : EIATTR_PARAM_CBANK
	.align		4
        /*00d0*/ 	.byte	0x04, 0x0a
        /*00d2*/ 	.short	(.L_107 - .L_106)
	.align		4
.L_106:
        /*00d4*/ 	.word	index@(.nv.constant0._Z29farthestpointsamplingBgKerneliiiPKfPfPiS2_fi)
        /*00d8*/ 	.short	0x0380
        /*00da*/ 	.short	0x0038


	//----- nvinfo : EIATTR_SW_WAR
	.align		4
.L_107:
        /*00dc*/ 	.byte	0x04, 0x36
        /*00de*/ 	.short	(.L_109 - .L_108)
.L_108:
        /*00e0*/ 	.word	0x00000008
.L_109:


//--------------------- .nv.info._Z27farthestpointsamplingKerneliiiPKfPfPi --------------------------
	.section	.nv.info._Z27farthestpointsamplingKerneliiiPKfPfPi,"",@"SHT_CUDA_INFO"
	.sectionflags	@""
	.align	4


	//----- nvinfo : EIATTR_CUDA_API_VERSION
	.align		4
        /*0000*/ 	.byte	0x04, 0x37
        /*0002*/ 	.short	(.L_111 - .L_110)
.L_110:
        /*0004*/ 	.word	0x00000082


	//----- nvinfo : EIATTR_KPARAM_INFO
	.align		4
.L_111:
        /*0008*/ 	.byte	0x04, 0x17
        /*000a*/ 	.short	(.L_113 - .L_112)
.L_112:
        /*000c*/ 	.word	0x00000000
        /*0010*/ 	.short	0x0005
        /*0012*/ 	.short	0x0020
        /*0014*/ 	.byte	0x00, 0xf5, 0x21, 0x00


	//----- nvinfo : EIATTR_KPARAM_INFO
	.align		4
.L_113:
        /*0018*/ 	.byte	0x04, 0x17
        /*001a*/ 	.short	(.L_115 - .L_114)
.L_114:
        /*001c*/ 	.word	0x00000000
        /*0020*/ 	.short	0x0004
        /*0022*/ 	.short	0x0018
        /*0024*/ 	.byte	0x00, 0xf5, 0x21, 0x00


	//----- nvinfo : EIATTR_KPARAM_INFO
	.align		4
.L_115:
        /*0028*/ 	.byte	0x04, 0x17
        /*002a*/ 	.short	(.L_117 - .L_116)
.L_116:
        /*002c*/ 	.word	0x00000000
        /*0030*/ 	.short	0x0003
        /*0032*/ 	.short	0x0010
        /*0034*/ 	.byte	0x00, 0xf5, 0x21, 0x00


	//----- nvinfo : EIATTR_KPARAM_INFO
	.align		4
.L_117:
        /*0038*/ 	.byte	0x04, 0x17
        /*003a*/ 	.short	(.L_119 - .L_118)
.L_118:
        /*003c*/ 	.word	0x00000000
        /*0040*/ 	.short	0x0002
        /*0042*/ 	.short	0x0008
        /*0044*/ 	.byte	0x00, 0xf0, 0x11, 0x00


	//----- nvinfo : EIATTR_KPARAM_INFO
	.align		4
.L_119:
        /*0048*/ 	.byte	0x04, 0x17
        /*004a*/ 	.short	(.L_121 - .L_120)
.L_120:
        /*004c*/ 	.word	0x00000000
        /*0050*/ 	.short	0x0001
        /*0052*/ 	.short	0x0004
        /*0054*/ 	.byte	0x00, 0xf0, 0x11, 0x00


	//----- nvinfo : EIATTR_KPARAM_INFO
	.align		4
.L_121:
        /*0058*/ 	.byte	0x04, 0x17
        /*005a*/ 	.short	(.L_123 - .L_122)
.L_122:
        /*005c*/ 	.word	0x00000000
        /*0060*/ 	.short	0x0000
        /*0062*/ 	.short	0x0000
        /*0064*/ 	.byte	0x00, 0xf0, 0x11, 0x00


	//----- nvinfo : EIATTR_SPARSE_MMA_MASK
	.align		4
.L_123:
        /*0068*/ 	.byte	0x03, 0x50
        /*006a*/ 	.short	0x0000


	//----- nvinfo : EIATTR_MAXREG_COUNT
	.align		4
        /*006c*/ 	.byte	0x03, 0x1b
        /*006e*/ 	.short	0x00ff


	//----- nvinfo : EIATTR_NUM_BARRIERS
	.align		4
        /*0070*/ 	.byte	0x02, 0x4c
        /*0072*/ 	.byte	0x01
	.zero		1


	//----- nvinfo : EIATTR_MERCURY_ISA_VERSION
	.align		4
        /*0074*/ 	.byte	0x03, 0x5f
        /*0076*/ 	.short	0x0101


	//----- nvinfo : EIATTR_VRC_CTA_INIT_COUNT
	.align		4
        /*0078*/ 	.byte	0x02, 0x4a
	.zero		1
	.zero		1


	//----- nvinfo : EIATTR_EXIT_INSTR_OFFSETS
	.align		4
        /*007c*/ 	.byte	0x04, 0x1c
        /*007e*/ 	.short	(.L_125 - .L_124)


	//   ....[0]....
.L_124:
        /*0080*/ 	.word	0x00000030


	//   ....[1]....
        /*0084*/ 	.word	0x00000070


	//   ....[2]....
        /*0088*/ 	.word	0x00001010


	//----- nvinfo : EIATTR_CRS_STACK_SIZE
	.align		4
.L_125:
        /*008c*/ 	.byte	0x04, 0x1e
        /*008e*/ 	.short	(.L_127 - .L_126)
.L_126:
        /*0090*/ 	.word	0x00000000


	//----- nvinfo : EIATTR_CBANK_PARAM_SIZE
	.align		4
.L_127:
        /*0094*/ 	.byte	0x03, 0x19
        /*0096*/ 	.short	0x0028


	//----- nvinfo : EIATTR_PARAM_CBANK
	.align		4
        /*0098*/ 	.byte	0x04, 0x0a
        /*009a*/ 	.short	(.L_129 - .L_128)
	.align		4
.L_128:
        /*009c*/ 	.word	index@(.nv.constant0._Z27farthestpointsamplingKerneliiiPKfPfPi)
        /*00a0*/ 	.short	0x0380
        /*00a2*/ 	.short	0x0028


	//----- nvinfo : EIATTR_SW_WAR
	.align		4
.L_129:
        /*00a4*/ 	.byte	0x04, 0x36
        /*00a6*/ 	.short	(.L_131 - .L_130)
.L_130:
        /*00a8*/ 	.word	0x00000008
.L_131:


//--------------------- .nv.info._Z18binarysearchKerneliiiPKfS0_Pi --------------------------
	.section	.nv.info._Z18binarysearchKerneliiiPKfS0_Pi,"",@"SHT_CUDA_INFO"
	.sectionflags	@""
	.align	4


	//----- nvinfo : EIATTR_CUDA_API_VERSION
	.align		4
        /*0000*/ 	.byte	0x04, 0x37
        /*0002*/ 	.short	(.L_133 - .L_132)
.L_132:
        /*0004*/ 	.word	0x00000082


	//----- nvinfo : EIATTR_KPARAM_INFO
	.align		4
.L_133:
        /*0008*/ 	.byte	0x04, 0x17
        /*000a*/ 	.short	(.L_135 - .L_134)
.L_134:
        /*000c*/ 	.word	0x00000000
        /*0010*/ 	.short	0x0005
        /*0012*/ 	.short	0x0020
        /*0014*/ 	.byte	0x00, 0xf5, 0x21, 0x00


	//----- nvinfo : EIATTR_KPARAM_INFO
	.align		4
.L_135:
        /*0018*/ 	.byte	0x04, 0x17
        /*001a*/ 	.short	(.L_137 - .L_136)
.L_136:
        /*001c*/ 	.word	0x00000000
        /*0020*/ 	.short	0x0004
        /*0022*/ 	.short	0x0018
        /*0024*/ 	.byte	0x00, 0xf5, 0x21, 0x00


	//----- nvinfo : EIATTR_KPARAM_INFO
	.align		4
.L_137:
        /*0028*/ 	.byte	0x04, 0x17
        /*002a*/ 	.short	(.L_139 - .L_138)
.L_138:
        /*002c*/ 	.word	0x00000000
        /*0030*/ 	.short	0x0003
        /*0032*/ 	.short	0x0010
        /*0034*/ 	.byte	0x00, 0xf5, 0x21, 0x00


	//----- nvinfo : EIATTR_KPARAM_INFO
	.align		4
.L_139:
        /*0038*/ 	.byte	0x04, 0x17
        /*003a*/ 	.short	(.L_141 - .L_140)
.L_140:
        /*003c*/ 	.word	0x00000000
        /*0040*/ 	.short	0x0002
        /*0042*/ 	.short	0x0008
        /*0044*/ 	.byte	0x00, 0xf0, 0x11, 0x00


	//----- nvinfo : EIATTR_KPARAM_INFO
	.align		4
.L_141:
        /*0048*/ 	.byte	0x04, 0x17
        /*004a*/ 	.short	(.L_143 - .L_142)
.L_142:
        /*004c*/ 	.word	0x00000000
        /*0050*/ 	.short	0x0001
        /*0052*/ 	.short	0x0004
        /*0054*/ 	.byte	0x00, 0xf0, 0x11, 0x00


	//----- nvinfo : EIATTR_KPARAM_INFO
	.align		4
.L_143:
        /*0058*/ 	.byte	0x04, 0x17
        /*005a*/ 	.short	(.L_145 - .L_144)
.L_144:
        /*005c*/ 	.word	0x00000000
        /*0060*/ 	.short	0x0000
        /*0062*/ 	.short	0x0000
        /*0064*/ 	.byte	0x00, 0xf0, 0x11, 0x00


	//----- nvinfo : EIATTR_SPARSE_MMA_MASK
	.align		4
.L_145:
        /*0068*/ 	.byte	0x03, 0x50
        /*006a*/ 	.short	0x0000


	//----- nvinfo : EIATTR_MAXREG_COUNT
	.align		4
        /*006c*/ 	.byte	0x03, 0x1b
        /*006e*/ 	.short	0x00ff


	//----- nvinfo : EIATTR_MERCURY_ISA_VERSION
	.align		4
        /*0070*/ 	.byte	0x03, 0x5f
        /*0072*/ 	.short	0x0101


	//----- nvinfo : EIATTR_VRC_CTA_INIT_COUNT
	.align		4
        /*0074*/ 	.byte	0x02, 0x4a
	.zero		1
	.zero		1


	//----- nvinfo : EIATTR_EXIT_INSTR_OFFSETS
	.align		4
        /*0078*/ 	.byte	0x04, 0x1c
        /*007a*/ 	.short	(.L_147 - .L_146)


	//   ....[0]....
.L_146:
        /*007c*/ 	.word	0x000000a0


	//   ....[1]....
        /*0080*/ 	.word	0x00000270


	//   ....[2]....
        /*0084*/ 	.word	0x00000570


	//----- nvinfo : EIATTR_CRS_STACK_SIZE
	.align		4
.L_147:
        /*0088*/ 	.byte	0x04, 0x1e
        /*008a*/ 	.short	(.L_149 - .L_148)
.L_148:
        /*008c*/ 	.word	0x00000000


	//----- nvinfo : EIATTR_CBANK_PARAM_SIZE
	.align		4
.L_149:
        /*0090*/ 	.byte	0x03, 0x19
        /*0092*/ 	.short	0x0028


	//----- nvinfo : EIATTR_PARAM_CBANK
	.align		4
        /*0094*/ 	.byte	0x04, 0x0a
        /*0096*/ 	.short	(.L_151 - .L_150)
	.align		4
.L_150:
        /*0098*/ 	.word	index@(.nv.constant0._Z18binarysearchKerneliiiPKfS0_Pi)
        /*009c*/ 	.short	0x0380
        /*009e*/ 	.short	0x0028


	//----- nvinfo : EIATTR_SW_WAR
	.align		4
.L_151:
        /*00a0*/ 	.byte	0x04, 0x36
        /*00a2*/ 	.short	(.L_153 - .L_152)
.L_152:
        /*00a4*/ 	.word	0x00000008
.L_153:


//--------------------- .nv.info._Z12cumsumKerneliiPKfPf --------------------------
	.section	.nv.info._Z12cumsumKerneliiPKfPf,"",@"SHT_CUDA_INFO"
	.sectionflags	@""
	.align	4


	//----- nvinfo : EIATTR_CUDA_API_VERSION
	.align		4
        /*0000*/ 	.byte	0x04, 0x37
        /*0002*/ 	.short	(.L_155 - .L_154)
.L_154:
        /*0004*/ 	.word	0x00000082


	//----- nvinfo : EIATTR_KPARAM_INFO
	.align		4
.L_155:
        /*0008*/ 	.byte	0x04, 0x17
        /*000a*/ 	.short	(.L_157 - .L_156)
.L_156:
        /*000c*/ 	.word	0x00000000
        /*0010*/ 	.short	0x0003
        /*0012*/ 	.short	0x0010
        /*0014*/ 	.byte	0x00, 0xf5, 0x21, 0x00


	//----- nvinfo : EIATTR_KPARAM_INFO
	.align		4
.L_157:
        /*0018*/ 	.byte	0x04, 0x17
        /*001a*/ 	.short	(.L_159 - .L_158)
.L_158:
        /*001c*/ 	.word	0x00000000
        /*0020*/ 	.short	0x0002
        /*0022*/ 	.short	0x0008
        /*0024*/ 	.byte	0x00, 0xf5, 0x21, 0x00


	//----- nvinfo : EIATTR_KPARAM_INFO
	.align		4
.L_159:
        /*0028*/ 	.byte	0x04, 0x17
        /*002a*/ 	.short	(.L_161 - .L_160)
.L_160:
        /*002c*/ 	.word	0x00000000
        /*0030*/ 	.short	0x0001
        /*0032*/ 	.short	0x0004
        /*0034*/ 	.byte	0x00, 0xf0, 0x11, 0x00


	//----- nvinfo : EIATTR_KPARAM_INFO
	.align		4
.L_161:
        /*0038*/ 	.byte	0x04, 0x17
        /*003a*/ 	.short	(.L_163 - .L_162)
.L_162:
        /*003c*/ 	.word	0x00000000
        /*0040*/ 	.short	0x0000
        /*0042*/ 	.short	0x0000
        /*0044*/ 	.byte	0x00, 0xf0, 0x11, 0x00


	//----- nvinfo : EIATTR_SPARSE_MMA_MASK
	.align		4
.L_163:
        /*0048*/ 	.byte	0x03, 0x50
        /*004a*/ 	.short	0x0000


	//----- nvinfo : EIATTR_MAXREG_COUNT
	.align		4
        /*004c*/ 	.byte	0x03, 0x1b
        /*004e*/ 	.short	0x00ff


	//----- nvinfo : EIATTR_NUM_BARRIERS
	.align		4
        /*0050*/ 	.byte	0x02, 0x4c
        /*0052*/ 	.byte	0x01
	.zero		1


	//----- nvinfo : EIATTR_MERCURY_ISA_VERSION
	.align		4
        /*0054*/ 	.byte	0x03, 0x5f
        /*0056*/ 	.short	0x0101


	//----- nvinfo : EIATTR_VRC_CTA_INIT_COUNT
	.align		4
        /*0058*/ 	.byte	0x02, 0x4a
	.zero		1
	.zero		1


	//----- nvinfo : EIATTR_EXIT_INSTR_OFFSETS
	.align		4
        /*005c*/ 	.byte	0x04, 0x1c
        /*005e*/ 	.short	(.L_165 - .L_164)


	//   ....[0]....
.L_164:
        /*0060*/ 	.word	0x00000040


	//   ....[1]....
        /*0064*/ 	.word	0x00001690


	//----- nvinfo : EIATTR_CRS_STACK_SIZE
	.align		4
.L_165:
        /*0068*/ 	.byte	0x04, 0x1e
        /*006a*/ 	.short	(.L_167 - .L_166)
.L_166:
        /*006c*/ 	.word	0x00000000


	//----- nvinfo : EIATTR_CBANK_PARAM_SIZE
	.align		4
.L_167:
        /*0070*/ 	.byte	0x03, 0x19
        /*0072*/ 	.short	0x0018


	//----- nvinfo : EIATTR_PARAM_CBANK
	.align		4
        /*0074*/ 	.byte	0x04, 0x0a
        /*0076*/ 	.short	(.L_169 - .L_168)
	.align		4
.L_168:
        /*0078*/ 	.word	index@(.nv.constant0._Z12cumsumKerneliiPKfPf)
        /*007c*/ 	.short	0x0380
        /*007e*/ 	.short	0x0018


	//----- nvinfo : EIATTR_SW_WAR
	.align		4
.L_169:
        /*0080*/ 	.byte	0x04, 0x36
        /*0082*/ 	.short	(.L_171 - .L_170)
.L_170:
        /*0084*/ 	.word	0x00000008
.L_171:


//--------------------- .nv.callgraph             --------------------------
	.section	.nv.callgraph,"",@"SHT_CUDA_CALLGRAPH"
	.align	4
	.sectionentsize	8
	.align		4
        /*0000*/ 	.word	0x00000000
	.align		4
        /*0004*/ 	.word	0xffffffff
	.align		4
        /*0008*/ 	.word	0x00000000
	.align		4
        /*000c*/ 	.word	0xfffffffe
	.align		4
        /*0010*/ 	.word	0x00000000
	.align		4
        /*0014*/ 	.word	0xfffffffd
	.align		4
        /*0018*/ 	.word	0x00000000
	.align		4
        /*001c*/ 	.word	0xfffffffc


//--------------------- .text._Z21scatteraddpointKerneliiiPKfPKiPf --------------------------
	.section	.text._Z21scatteraddpointKerneliiiPKfPKiPf,"ax",@progbits
	.align	128
        .global         _Z21scatteraddpointKerneliiiPKfPKiPf
        .type           _Z21scatteraddpointKerneliiiPKfPKiPf,@function
        .size           _Z21scatteraddpointKerneliiiPKfPKiPf,(.L_x_105 - _Z21scatteraddpointKerneliiiPKfPKiPf)
        .other          _Z21scatteraddpointKerneliiiPKfPKiPf,@"STO_CUDA_ENTRY STV_DEFAULT"
_Z21scatteraddpointKerneliiiPKfPKiPf:
.text._Z21scatteraddpointKerneliiiPKfPKiPf:
[----:B------:R-:W-:Y:S08]  /*0000*/  LDC R1, c[0x0][0x37c] ;  /* 0x0000df00ff017b82 */ /* 0x000ff00000000800 */
[----:B------:R-:W0:Y:S08]  /*0010*/  S2UR UR4, SR_CTAID.X ;  /* 0x00000000000479c3 */ /* 0x000e300000002500 */
[----:B------:R-:W0:Y:S02]  /*0020*/  LDC R0, c[0x0][0x380] ;  /* 0x0000e000ff007b82 */ /* 0x000e240000000800 */
[----:B0-----:R-:W-:-:S13]  /*0030*/  ISETP.LE.AND P0, PT, R0, UR4, PT ;  /* 0x0000000400007c0c */ /* 0x001fda000bf03270 */
[----:B------:R-:W-:Y:S05]  /*0040*/  @P0 EXIT ;  /* 0x000000000000094d */ /* 0x000fea0003800000 */
[----:B------:R-:W0:Y:S01]  /*0050*/  S2R R3, SR_TID.X ;  /* 0x0000000000037919 */ /* 0x000e220000002100 */
[----:B------:R-:W0:Y:S01]  /*0060*/  S2UR UR5, SR_CTAID.Y ;  /* 0x00000000000579c3 */ /* 0x000e220000002600 */
[----:B------:R-:W1:Y:S07]  /*0070*/  LDCU.64 UR8, c[0x0][0x358] ;  /* 0x00006b00ff0877ac */ /* 0x000e6e0008000a00 */
[----:B------:R-:W0:Y:S01]  /*0080*/  LDC R14, c[0x0][0x360] ;  /* 0x0000d800ff0e7b82 */ /* 0x000e220000000800 */
[----:B------:R-:W2:Y:S01]  /*0090*/  LDCU UR6, c[0x0][0x374] ;  /* 0x00006e80ff0677ac */ /* 0x000ea20008000800 */
[----:B------:R-:W3:Y:S01]  /*00a0*/  LDCU UR7, c[0x0][0x370] ;  /* 0x00006e00ff0777ac */ /* 0x000ee20008000800 */
[----:B0-----:R-:W-:-:S02]  /*00b0*/  IMAD R0, R14, UR5, R3 ;  /* 0x000000050e007c24 */ /* 0x001fc4000f8e0203 */
[----:B-123--:R-:W-:-:S07]  /*00c0*/  IMAD R14, R14, UR6, RZ ;  /* 0x000000060e0e7c24 */ /* 0x00efce000f8e02ff */
.L_x_3:
[----:B0-----:R-:W0:Y:S01]  /*00d0*/  LDC R16, c[0x0][0x388] ;  /* 0x0000e200ff107b82 */ /* 0x001e220000000800 */
[----:B------:R-:W-:Y:S01]  /*00e0*/  BSSY.RECONVERGENT B0, `(.L_x_0) ;  /* 0x0000019000007945 */ /* 0x000fe20003800200 */
[----:B0-----:R-:W-:-:S13]  /*00f0*/  ISETP.GE.AND P0, PT, R0, R16, PT ;  /* 0x000000100000720c */ /* 0x001fda0003f06270 */
[----:B------:R-:W-:Y:S05]  /*0100*/  @P0 BRA `(.L_x_1) ;  /* 0x0000000000580947 */ /* 0x000fea0003800000 */
[----:B------:R-:W0:Y:S01]  /*0110*/  LDC R23, c[0x0][0x384] ;  /* 0x0000e100ff177b82 */ /* 0x000e220000000800 */
[----:B------:R-:W-:-:S07]  /*0120*/  MOV R15, R0 ;  /* 0x00000000000f7202 */ /* 0x000fce0000000f00 */
[----:B------:R-:W1:Y:S08]  /*0130*/  LDC.64 R2, c[0x0][0x3a0] ;  /* 0x0000e800ff027b82 */ /* 0x000e700000000a00 */
[----:B------:R-:W2:Y:S08]  /*0140*/  LDC.64 R4, c[0x0][0x390] ;  /* 0x0000e400ff047b82 */ /* 0x000eb00000000a00 */
[----:B------:R-:W3:Y:S02]  /*0150*/  LDC.64 R6, c[0x0][0x398] ;  /* 0x0000e600ff067b82 */ /* 0x000ee40000000a00 */
.L_x_2:
[----:B0-----:R-:W-:-:S04]  /*0160*/  IMAD R11, R16, UR4, R15 ;  /* 0x00000004100b7c24 */ /* 0x001fc8000f8e020f */
[C---:B---3--:R-:W-:Y:S01]  /*0170*/  IMAD.WIDE R8, R11.reuse, 0x4, R6 ;  /* 0x000000040b087825 */ /* 0x048fe200078e0206 */
[----:B------:R-:W-:-:S05]  /*0180*/  LEA R13, R11, R11, 0x1 ;  /* 0x0000000b0b0d7211 */ /* 0x000fca00078e08ff */
[----:B------:R-:W0:Y:S01]  /*0190*/  LDG.E.CONSTANT R8, desc[UR8][R8.64] ;  /* 0x0000000808087981 */ /* 0x000e22000c1e9900 */
[----:B--2---:R-:W-:-:S05]  /*01a0*/  IMAD.WIDE R12, R13, 0x4, R4 ;  /* 0x000000040d0c7825 */ /* 0x004fca00078e0204 */
[----:B------:R-:W2:Y:S04]  /*01b0*/  LDG.E.CONSTANT R17, desc[UR8][R12.64] ;  /* 0x000000080c117981 */ /* 0x000ea8000c1e9900 */
[----:B------:R-:W3:Y:S04]  /*01c0*/  LDG.E.CONSTANT R19, desc[UR8][R12.64+0x4] ;  /* 0x000004080c137981 */ /* 0x000ee8000c1e9900 */
[----:B------:R-:W4:Y:S01]  /*01d0*/  LDG.E.CONSTANT R21, desc[UR8][R12.64+0x8] ;  /* 0x000008080c157981 */ /* 0x000f22000c1e9900 */
[----:B------:R-:W-:-:S04]  /*01e0*/  IADD3 R15, PT, PT, R14, R15, RZ ;  /* 0x0000000f0e0f7210 */ /* 0x000fc80007ffe0ff */
[----:B------:R-:W-:Y:S01]  /*01f0*/  ISETP.GE.AND P0, PT, R15, R16, PT ;  /* 0x000000100f00720c */ /* 0x000fe20003f06270 */
[----:B0-----:R-:W-:-:S05]  /*0200*/  IMAD R10, R23, UR4, R8 ;  /* 0x00000004170a7c24 */ /* 0x001fca000f8e0208 */
[----:B------:R-:W-:-:S05]  /*0210*/  LEA R11, R10, R10, 0x1 ;  /* 0x0000000a0a0b7211 */ /* 0x000fca00078e08ff */
[----:B-1----:R-:W-:-:S05]  /*0220*/  IMAD.WIDE R10, R11, 0x4, R2 ;  /* 0x000000040b0a7825 */ /* 0x002fca00078e0202 */
[----:B--2---:R0:W-:Y:S04]  /*0230*/  REDG.E.ADD.F32.FTZ.RN.STRONG.GPU desc[UR8][R10.64], R17 ;  /* 0x000000110a0079a6 */ /* 0x0041e8000c12f308 */
[----:B---3--:R0:W-:Y:S04]  /*0240*/  REDG.E.ADD.F32.FTZ.RN.STRONG.GPU desc[UR8][R10.64+0x4], R19 ;  /* 0x000004130a0079a6 */ /* 0x0081e8000c12f308 */
[----:B----4-:R0:W-:Y:S01]  /*0250*/  REDG.E.ADD.F32.FTZ.RN.STRONG.GPU desc[UR8][R10.64+0x8], R21 ;  /* 0x000008150a0079a6 */ /* 0x0101e2000c12f308 */
[----:B------:R-:W-:Y:S05]  /*0260*/  @!P0 BRA `(.L_x_2) ;  /* 0xfffffffc00bc8947 */ /* 0x000fea000383ffff */
.L_x_1:
[----:B------:R-:W-:Y:S05]  /*0270*/  BSYNC.RECONVERGENT B0 ;  /* 0x0000000000007941 */ /* 0x000fea0003800200 */
.L_x_0:
[----:B------:R-:W1:Y:S01]  /*0280*/  LDCU UR5, c[0x0][0x380] ;  /* 0x00007000ff0577ac */ /* 0x000e620008000800 */
[----:B------:R-:W-:-:S04]  /*0290*/  UIADD3 UR4, UPT, UPT, UR7, UR4, URZ ;  /* 0x0000000407047290 */ /* 0x000fc8000fffe0ff */
[----:B-1----:R-:W-:-:S09]  /*02a0*/  UISETP.GE.AND UP0, UPT, UR4, UR5, UPT ;  /* 0x000000050400728c */ /* 0x002fd2000bf06270 */
[----:B------:R-:W-:Y:S05]  /*02b0*/  BRA.U !UP0, `(.L_x_3) ;  /* 0xfffffffd08847547 */ /* 0x000fea000b83ffff */
[----:B------:R-:W-:Y:S05]  /*02c0*/  EXIT ;  /* 0x000000000000794d */ /* 0x000fea0003800000 */
.L_x_4:
[----:B------:R-:W-:-:S00]  /*02d0*/  BRA `(.L_x_4) ;  /* 0xfffffffc00fc7947 */ /* 0x000fc0000383ffff */
[----:B------:R-:W-:-:S00]  /*02e0*/  NOP ;  /* 0x0000000000007918 */ /* 0x000fc00000000000 */
        /* <DEDUP_REMOVED lines=9> */
.L_x_105:


//--------------------- .text._Z17gatherpointKerneliiiPKfPKiPf --------------------------
	.section	.text._Z17gatherpointKerneliiiPKfPKiPf,"ax",@progbits
	.align	128
        .global         _Z17gatherpointKerneliiiPKfPKiPf
        .type           _Z17gatherpointKerneliiiPKfPKiPf,@function
        .size           _Z17gatherpointKerneliiiPKfPKiPf,(.L_x_106 - _Z17gatherpointKerneliiiPKfPKiPf)
        .other          _Z17gatherpointKerneliiiPKfPKiPf,@"STO_CUDA_ENTRY STV_DEFAULT"
_Z17gatherpointKerneliiiPKfPKiPf:
.text._Z17gatherpointKerneliiiPKfPKiPf:
        /* <DEDUP_REMOVED lines=13> */
.L_x_8:
        /* <DEDUP_REMOVED lines=9> */
.L_x_7:
[----:B0-----:R-:W-:-:S04]  /*0160*/  IMAD R13, R16, UR4, R15 ;  /* 0x00000004100d7c24 */ /* 0x001fc8000f8e020f */
[----:B---3--:R-:W-:-:S06]  /*0170*/  IMAD.WIDE R8, R13, 0x4, R6 ;  /* 0x000000040d087825 */ /* 0x008fcc00078e0206 */
[----:B------:R-:W0:Y:S02]  /*0180*/  LDG.E.CONSTANT R8, desc[UR8][R8.64] ;  /* 0x0000000808087981 */ /* 0x000e24000c1e9900 */
[----:B0-----:R-:W-:-:S05]  /*0190*/  IMAD R10, R23, UR4, R8 ;  /* 0x00000004170a7c24 */ /* 0x001fca000f8e0208 */
[----:B------:R-:W-:-:S05]  /*01a0*/  LEA R11, R10, R10, 0x1 ;  /* 0x0000000a0a0b7211 */ /* 0x000fca00078e08ff */
[----:B--2---:R-:W-:-:S05]  /*01b0*/  IMAD.WIDE R10, R11, 0x4, R4 ;  /* 0x000000040b0a7825 */ /* 0x004fca00078e0204 */
[----:B------:R-:W2:Y:S04]  /*01c0*/  LDG.E.CONSTANT R17, desc[UR8][R10.64] ;  /* 0x000000080a117981 */ /* 0x000ea8000c1e9900 */
[----:B------:R-:W3:Y:S04]  /*01d0*/  LDG.E.CONSTANT R19, desc[UR8][R10.64+0x4] ;  /* 0x000004080a137981 */ /* 0x000ee8000c1e9900 */
[----:B------:R-:W4:Y:S01]  /*01e0*/  LDG.E.CONSTANT R21, desc[UR8][R10.64+0x8] ;  /* 0x000008080a157981 */ /* 0x000f22000c1e9900 */
[----:B------:R-:W-:Y:S02]  /*01f0*/  LEA R13, R13, R13, 0x1 ;  /* 0x0000000d0d0d7211 */ /* 0x000fe400078e08ff */
[----:B------:R-:W-:-:S03]  /*0200*/  IADD3 R15, PT, PT, R14, R15, RZ ;  /* 0x0000000f0e0f7210 */ /* 0x000fc60007ffe0ff */
[----:B-1----:R-:W-:Y:S01]  /*0210*/  IMAD.WIDE R12, R13, 0x4, R2 ;  /* 0x000000040d0c7825 */ /* 0x002fe200078e0202 */
[----:B------:R-:W-:-:S04]  /*0220*/  ISETP.GE.AND P0, PT, R15, R16, PT ;  /* 0x000000100f00720c */ /* 0x000fc80003f06270 */
[----:B--2---:R0:W-:Y:S04]  /*0230*/  STG.E desc[UR8][R12.64], R17 ;  /* 0x000000110c007986 */ /* 0x0041e8000c101908 */
[----:B---3--:R0:W-:Y:S04]  /*0240*/  STG.E desc[UR8][R12.64+0x4], R19 ;  /* 0x000004130c007986 */ /* 0x0081e8000c101908 */
[----:B----4-:R0:W-:Y:S01]  /*0250*/  STG.E desc[UR8][R12.64+0x8], R21 ;  /* 0x000008150c007986 */ /* 0x0101e2000c101908 */
[----:B------:R-:W-:Y:S05]  /*0260*/  @!P0 BRA `(.L_x_7) ;  /* 0xfffffffc00bc8947 */ /* 0x000fea000383ffff */
.L_x_6:
[----:B------:R-:W-:Y:S05]  /*0270*/  BSYNC.RECONVERGENT B0 ;  /* 0x0000000000007941 */ /* 0x000fea0003800200 */
.L_x_5:
[----:B------:R-:W1:Y:S01]  /*0280*/  LDCU UR5, c[0x0][0x380] ;  /* 0x00007000ff0577ac */ /* 0x000e620008000800 */
[----:B------:R-:W-:-:S04]  /*0290*/  UIADD3 UR4, UPT, UPT, UR7, UR4, URZ ;  /* 0x0000000407047290 */ /* 0x000fc8000fffe0ff */
[----:B-1----:R-:W-:-:S09]  /*02a0*/  UISETP.GE.AND UP0, UPT, UR4, UR5, UPT ;  /* 0x000000050400728c */ /* 0x002fd2000bf06270 */
[----:B------:R-:W-:Y:S05]  /*02b0*/  BRA.U !UP0, `(.L_x_8) ;  /* 0xfffffffd08847547 */ /* 0x000fea000b83ffff */
[----:B------:R-:W-:Y:S05]  /*02c0*/  EXIT ;  /* 0x000000000000794d */ /* 0x000fea0003800000 */
.L_x_9:
        /* <DEDUP_REMOVED lines=11> */
.L_x_106:


//--------------------- .text._Z29farthestpointsamplingBgKerneliiiPKfPfPiS2_fi --------------------------
	.section	.text._Z29farthestpointsamplingBgKerneliiiPKfPfPiS2_fi,"ax",@progbits
	.align	128
        .global         _Z29farthestpointsamplingBgKerneliiiPKfPfPiS2_fi
        .type           _Z29farthestpointsamplingBgKerneliiiPKfPfPiS2_fi,@function
        .size           _Z29farthestpointsamplingBgKerneliiiPKfPfPiS2_fi,(.L_x_107 - _Z29farthestpointsamplingBgKerneliiiPKfPfPiS2_fi)
        .other          _Z29farthestpointsamplingBgKerneliiiPKfPfPiS2_fi,@"STO_CUDA_ENTRY STV_DEFAULT"
_Z29farthestpointsamplingBgKerneliiiPKfPfPiS2_fi:
.text._Z29farthestpointsamplingBgKerneliiiPKfPfPiS2_fi:
[----:B------:R-:W-:Y:S08]  /*0000*/  LDC R1, c[0x0][0x37c] ;  /* 0x0000df00ff017b82 */ /* 0x000ff00000000800 */
[----:B------:R-:W0:Y:S02]  /*0010*/  LDC R0, c[0x0][0x388] ;  /* 0x0000e200ff007b82 */ /* 0x000e240000000800 */
[----:B0-----:R-:W-:-:S13]  /*0020*/  ISETP.GE.AND P0, PT, R0, 0x1, PT ;  /* 0x000000010000780c */ /* 0x001fda0003f06270 */
[----:B------:R-:W-:Y:S05]  /*0030*/  @!P0 EXIT ;  /* 0x000000000000894d */ /* 0x000fea0003800000 */
[----:B------:R-:W0:Y:S08]  /*0040*/  S2UR UR5, SR_CTAID.X ;  /* 0x00000000000579c3 */ /* 0x000e300000002500 */
[----:B------:R-:W0:Y:S02]  /*0050*/  LDC R0, c[0x0][0x380] ;  /* 0x0000e000ff007b82 */ /* 0x000e240000000800 */
[----:B0-----:R-:W-:-:S13]  /*0060*/  ISETP.LE.AND P0, PT, R0, UR5, PT ;  /* 0x0000000500007c0c */ /* 0x001fda000bf03270 */
[----:B------:R-:W-:Y:S05]  /*0070*/  @P0 EXIT ;  /* 0x000000000000094d */ /* 0x000fea0003800000 */
[----:B------:R-:W0:Y:S01]  /*0080*/  LDC R23, c[0x0][0x360] ;  /* 0x0000d800ff177b82 */ /* 0x000e220000000800 */
[----:B------:R-:W1:Y:S01]  /*0090*/  S2R R22, SR_TID.X ;  /* 0x0000000000167919 */ /* 0x000e620000002100 */
[----:B------:R-:W-:Y:S01]  /*00a0*/  UMOV UR4, 0x400 ;  /* 0x0000040000047882 */ /* 0x000fe20000000000 */
[----:B------:R-:W2:Y:S01]  /*00b0*/  LDCU.64 UR12, c[0x0][0x358] ;  /* 0x00006b00ff0c77ac */ /* 0x000ea20008000a00 */
[----:B------:R-:W-:-:S04]  /*00c0*/  UIADD3 UR6, UPT, UPT, UR4, 0x800, URZ ;  /* 0x0000080004067890 */ /* 0x000fc8000fffe0ff */
[----:B------:R-:W3:Y:S01]  /*00d0*/  LDC R11, c[0x0][0x384] ;  /* 0x0000e100ff0b7b82 */ /* 0x000ee20000000800 */
[----:B------:R-:W4:Y:S01]  /*00e0*/  LDCU UR15, c[0x0][0x370] ;  /* 0x00006e00ff0f77ac */ /* 0x000f220008000800 */
[----:B------:R-:W-:-:S06]  /*00f0*/  UMOV UR8, UR5 ;  /* 0x0000000500087c82 */ /* 0x000fcc0008000000 */
[----:B------:R-:W5:Y:S01]  /*0100*/  S2UR UR7, SR_CgaCtaId ;  /* 0x00000000000779c3 */ /* 0x000f620000008800 */
[----:B0-----:R-:W0:Y:S01]  /*0110*/  I2F.U32.RP R4, R23 ;  /* 0x0000001700047306 */ /* 0x001e220000209000 */
[----:B------:R-:W-:Y:S01]  /*0120*/  ISETP.NE.U32.AND P2, PT, R23, RZ, PT ;  /* 0x000000ff1700720c */ /* 0x000fe20003f45070 */
[C---:B---3--:R-:W-:Y:S01]  /*0130*/  IMAD.SHL.U32 R21, R11.reuse, 0x4, RZ ;  /* 0x000000040b157824 */ /* 0x048fe200078e00ff */
[C---:B------:R-:W-:Y:S01]  /*0140*/  LOP3.LUT R18, R11.reuse, 0x7, RZ, 0xc0, !PT ;  /* 0x000000070b127812 */ /* 0x040fe200078ec0ff */
[C---:B-1----:R-:W-:Y:S01]  /*0150*/  IMAD.IADD R0, R22.reuse, 0x1, R23 ;  /* 0x0000000116007824 */ /* 0x042fe200078e0217 */
[----:B------:R-:W-:Y:S01]  /*0160*/  LOP3.LUT R13, R11, 0x3, RZ, 0xc0, !PT ;  /* 0x000000030b0d7812 */ /* 0x000fe200078ec0ff */
[----:B------:R-:W-:Y:S01]  /*0170*/  IMAD.SHL.U32 R19, R22, 0x2, RZ ;  /* 0x0000000216137824 */ /* 0x000fe200078e00ff */
[----:B------:R-:W-:Y:S01]  /*0180*/  VIMNMX R21, PT, PT, R21, 0x2400, PT ;  /* 0x0000240015157848 */ /* 0x000fe20003fe0100 */
[----:B0-----:R-:W0:Y:S01]  /*0190*/  MUFU.RCP R4, R4 ;  /* 0x0000000400047308 */ /* 0x001e220000001000 */
[----:B-----5:R-:W-:-:S02]  /*01a0*/  ULEA UR4, UR7, UR4, 0x18 ;  /* 0x0000000407047291 */ /* 0x020fc4000f8ec0ff */
[----:B------:R-:W-:Y:S01]  /*01b0*/  ISETP.GE.AND P0, PT, R0, R21, PT ;  /* 0x000000150000720c */ /* 0x000fe20003f06270 */
[----:B------:R-:W-:Y:S01]  /*01c0*/  ULEA UR6, UR7, UR6, 0x18 ;  /* 0x0000000607067291 */ /* 0x000fe2000f8ec0ff */
[-C--:B------:R-:W-:Y:S01]  /*01d0*/  VIMNMX R5, PT, PT, R21, R0.reuse, !PT ;  /* 0x0000000015057248 */ /* 0x080fe20007fe0100 */
[----:B------:R-:W-:Y:S01]  /*01e0*/  VIADD R10, R19, 0x1 ;  /* 0x00000001130a7836 */ /* 0x000fe20000000000 */
[----:B------:R-:W-:Y:S01]  /*01f0*/  SEL R20, RZ, 0x1, P0 ;  /* 0x00000001ff147807 */ /* 0x000fe20000000000 */
[----:B------:R-:W-:Y:S01]  /*0200*/  UMOV UR7, UR5 ;  /* 0x0000000500077c82 */ /* 0x000fe20008000000 */
[----:B------:R-:W-:Y:S02]  /*0210*/  LOP3.LUT R11, R11, 0x7ffffff8, RZ, 0xc0, !PT ;  /* 0x7ffffff80b0b7812 */ /* 0x000fe400078ec0ff */
[----:B------:R-:W-:Y:S02]  /*0220*/  IADD3 R0, PT, PT, R5, -R0, -R20 ;  /* 0x8000000005007210 */ /* 0x000fe40007ffe814 */
[----:B------:R-:W-:-:S02]  /*0230*/  LEA R12, R22, UR4, 0x2 ;  /* 0x00000004160c7c11 */ /* 0x000fc4000f8e10ff */
[----:B------:R-:W-:Y:S01]  /*0240*/  LEA R9, R22, UR6, 0x2 ;  /* 0x0000000616097c11 */ /* 0x000fe2000f8e10ff */
[----:B0-----:R-:W-:-:S04]  /*0250*/  VIADD R2, R4, 0xffffffe ;  /* 0x0ffffffe04027836 */ /* 0x001fc80000000000 */
[----:B------:R0:W1:Y:S02]  /*0260*/  F2I.FTZ.U32.TRUNC.NTZ R3, R2 ;  /* 0x0000000200037305 */ /* 0x000064000021f000 */
[----:B0-----:R-:W-:Y:S02]  /*0270*/  HFMA2 R2, -RZ, RZ, 0, 0 ;  /* 0x00000000ff027431 */ /* 0x001fe400000001ff */
[----:B-1----:R-:W-:-:S04]  /*0280*/  IMAD.MOV R6, RZ, RZ, -R3 ;  /* 0x000000ffff067224 */ /* 0x002fc800078e0a03 */
[----:B------:R-:W-:-:S04]  /*0290*/  IMAD R7, R6, R23, RZ ;  /* 0x0000001706077224 */ /* 0x000fc800078e02ff */
[----:B------:R-:W-:-:S06]  /*02a0*/  IMAD.HI.U32 R3, R3, R7, R2 ;  /* 0x0000000703037227 */ /* 0x000fcc00078e0002 */
[----:B------:R-:W-:-:S04]  /*02b0*/  IMAD.HI.U32 R3, R3, R0, RZ ;  /* 0x0000000003037227 */ /* 0x000fc800078e00ff */
[----:B------:R-:W-:-:S04]  /*02c0*/  IMAD.MOV R2, RZ, RZ, -R3 ;  /* 0x000000ffff027224 */ /* 0x000fc800078e0a03 */
[----:B------:R-:W-:-:S05]  /*02d0*/  IMAD R0, R23, R2, R0 ;  /* 0x0000000217007224 */ /* 0x000fca00078e0200 */
[----:B------:R-:W-:-:S13]  /*02e0*/  ISETP.GE.U32.AND P0, PT, R0, R23, PT ;  /* 0x000000170000720c */ /* 0x000fda0003f06070 */
[----:B------:R-:W-:Y:S02]  /*02f0*/  @P0 IMAD.IADD R0, R0, 0x1, -R23 ;  /* 0x0000000100000824 */ /* 0x000fe400078e0a17 */
[----:B------:R-:W-:-:S03]  /*0300*/  @P0 VIADD R3, R3, 0x1 ;  /* 0x0000000103030836 */ /* 0x000fc60000000000 */
[----:B------:R-:W-:-:S13]  /*0310*/  ISETP.GE.U32.AND P1, PT, R0, R23, PT ;  /* 0x000000170000720c */ /* 0x000fda0003f26070 */
[----:B------:R-:W-:Y:S01]  /*0320*/  @P1 VIADD R3, R3, 0x1 ;  /* 0x0000000103031836 */ /* 0x000fe20000000000 */
[----:B------:R-:W-:-:S04]  /*0330*/  @!P2 LOP3.LUT R3, RZ, R23, RZ, 0x33, !PT ;  /* 0x00000017ff03a212 */ /* 0x000fc800078e33ff */
[----:B--2-4-:R-:W-:-:S07]  /*0340*/  IADD3 R20, PT, PT, R20, R3, RZ ;  /* 0x0000000314147210 */ /* 0x014fce0007ffe0ff */
.L_x_37:
[----:B------:R-:W-:Y:S01]  /*0350*/  ISETP.NE.AND P3, PT, R22, RZ, PT ;  /* 0x000000ff1600720c */ /* 0x000fe20003f65270 */
[----:B0-----:R-:W0:Y:S01]  /*0360*/  S2UR UR14, SR_CgaCtaId ;  /* 0x00000000000e79c3 */ /* 0x001e220000008800 */
[----:B------:R-:W-:Y:S01]  /*0370*/  UMOV UR6, 0x400 ;  /* 0x0000040000067882 */ /* 0x000fe20000000000 */
[----:B-123--:R-:W-:Y:S01]  /*0380*/  IMAD.MOV.U32 R0, RZ, RZ, -0x39e3c000 ;  /* 0xc61c4000ff007424 */ /* 0x00efe200078e00ff */
[----:B------:R-:W-:Y:S01]  /*0390*/  UIADD3 UR4, UPT, UPT, UR6, 0xa000, URZ ;  /* 0x0000a00006047890 */ /* 0x000fe2000fffe0ff */
[----:B----4-:R-:W-:Y:S01]  /*03a0*/  IMAD.MOV.U32 R2, RZ, RZ, 0x461c4000 ;  /* 0x461c4000ff027424 */ /* 0x010fe200078e00ff */
[----:B------:R-:W-:Y:S01]  /*03b0*/  UIADD3 UR6, UPT, UPT, UR6, 0xa020, URZ ;  /* 0x0000a02006067890 */ /* 0x000fe2000fffe0ff */
[----:B------:R-:W-:Y:S01]  /*03c0*/  BSSY.RECONVERGENT B0, `(.L_x_10) ;  /* 0x0000026000007945 */ /* 0x000fe20003800200 */
[----:B------:R-:W1:Y:S01]  /*03d0*/  LDCU UR10, c[0x0][0x384] ;  /* 0x00007080ff0a77ac */ /* 0x000e620008000800 */
[----:B------:R-:W2:Y:S08]  /*03e0*/  LDC R3, c[0x0][0x384] ;  /* 0x0000e100ff037b82 */ /* 0x000eb00000000800 */
[----:B------:R-:W3:Y:S08]  /*03f0*/  @!P3 LDC R7, c[0x0][0x388] ;  /* 0x0000e200ff07bb82 */ /* 0x000ef00000000800 */
[----:B------:R-:W4:Y:S01]  /*0400*/  @!P3 LDC.64 R4, c[0x0][0x3a8] ;  /* 0x0000ea00ff04bb82 */ /* 0x000f220000000a00 */
[----:B0-----:R-:W-:-:S02]  /*0410*/  ULEA UR4, UR14, UR4, 0x18 ;  /* 0x000000040e047291 */ /* 0x001fc4000f8ec0ff */
[----:B------:R-:W-:Y:S02]  /*0420*/  ULEA UR6, UR14, UR6, 0x18 ;  /* 0x000000060e067291 */ /* 0x000fe4000f8ec0ff */
[----:B------:R-:W-:Y:S02]  /*0430*/  ULEA UR9, UR5, UR4, 0x2 ;  /* 0x0000000405097291 */ /* 0x000fe4000f8e10ff */
[----:B------:R-:W-:Y:S01]  /*0440*/  ULEA UR6, UR5, UR6, 0x2 ;  /* 0x0000000605067291 */ /* 0x000fe2000f8e10ff */
[----:B--2---:R-:W-:Y:S01]  /*0450*/  ISETP.GE.AND P2, PT, R22, R3, PT ;  /* 0x000000031600720c */ /* 0x004fe20003f46270 */
[----:B-1----:R-:W-:-:S05]  /*0460*/  USHF.L.U32 UR10, UR10, 0x2, URZ ;  /* 0x000000020a0a7899 */ /* 0x002fca00080006ff */
[----:B------:R0:W-:Y:S01]  /*0470*/  STS [UR9], R0 ;  /* 0x00000000ff007988 */ /* 0x0001e20008000809 */
[----:B------:R-:W-:Y:S01]  /*0480*/  ISETP.LT.AND P1, PT, R22, UR10, PT ;  /* 0x0000000a16007c0c */ /* 0x000fe2000bf21270 */
[----:B---3--:R-:W-:Y:S02]  /*0490*/  @!P3 IMAD R7, R7, UR5, RZ ;  /* 0x000000050707bc24 */ /* 0x008fe4000f8e02ff */
[----:B------:R0:W-:Y:S02]  /*04a0*/  STS [UR6], R2 ;  /* 0x00000002ff007988 */ /* 0x0001e40008000806 */
[----:B----4-:R-:W-:-:S05]  /*04b0*/  @!P3 IMAD.WIDE R4, R7, 0x4, R4 ;  /* 0x000000040704b825 */ /* 0x010fca00078e0204 */
[----:B------:R0:W-:Y:S01]  /*04c0*/  @!P3 STG.E desc[UR12][R4.64], RZ ;  /* 0x000000ff0400b986 */ /* 0x0001e2000c10190c */
[----:B------:R-:W-:Y:S05]  /*04d0*/  @P2 BRA `(.L_x_11) ;  /* 0x0000000000502947 */ /* 0x000fea0003800000 */
[----:B------:R-:W1:Y:S01]  /*04e0*/  LDC.64 R6, c[0x0][0x3a0] ;  /* 0x0000e800ff067b82 */ /* 0x000e620000000a00 */
[----:B0-----:R-:W-:Y:S01]  /*04f0*/  MOV R0, UR10 ;  /* 0x0000000a00007c02 */ /* 0x001fe20008000f00 */
[----:B------:R-:W-:Y:S02]  /*0500*/  IMAD.U32 R17, RZ, RZ, UR5 ;  /* 0x00000005ff117e24 */ /* 0x000fe4000f8e00ff */
[----:B------:R-:W-:Y:S02]  /*0510*/  IMAD.MOV.U32 R2, RZ, RZ, R22 ;  /* 0x000000ffff027224 */ /* 0x000fe400078e0016 */
[----:B------:R-:W-:Y:S02]  /*0520*/  IMAD R0, R0, R17, 0x3 ;  /* 0x0000000300007424 */ /* 0x000fe400078e0211 */
[----:B------:R-:W0:Y:S08]  /*0530*/  LDC.64 R4, c[0x0][0x390] ;  /* 0x0000e400ff047b82 */ /* 0x000e300000000a00 */
[----:B------:R-:W2:Y:S02]  /*0540*/  LDC.64 R14, c[0x0][0x398] ;  /* 0x0000e600ff0e7b82 */ /* 0x000ea40000000a00 */
.L_x_12:
[----:B------:R-:W-:-:S04]  /*0550*/  IMAD R27, R2, 0x4, R0 ;  /* 0x00000004021b7824 */ /* 0x000fc800078e0200 */
[----:B0-----:R-:W-:-:S06]  /*0560*/  IMAD.WIDE R26, R27, 0x4, R4 ;  /* 0x000000041b1a7825 */ /* 0x001fcc00078e0204 */
[----:B------:R-:W3:Y:S01]  /*0570*/  LDG.E.CONSTANT R26, desc[UR12][R26.64] ;  /* 0x0000000c1a1a7981 */ /* 0x000ee2000c1e9900 */
[----:B----4-:R-:W-:Y:S01]  /*0580*/  IMAD R17, R3, UR7, R2 ;  /* 0x0000000703117c24 */ /* 0x010fe2000f8e0202 */
[----:B------:R-:W-:Y:S01]  /*0590*/  IADD3 R2, PT, PT, R23, R2, RZ ;  /* 0x0000000217027210 */ /* 0x000fe20007ffe0ff */
[----:B------:R-:W-:Y:S02]  /*05a0*/  IMAD.MOV.U32 R8, RZ, RZ, 0x7e967699 ;  /* 0x7e967699ff087424 */ /* 0x000fe400078e00ff */
[----:B--2---:R-:W-:Y:S01]  /*05b0*/  IMAD.WIDE.U32 R24, R17, 0x4, R14 ;  /* 0x0000000411187825 */ /* 0x004fe200078e000e */
[----:B------:R-:W-:-:S03]  /*05c0*/  ISETP.GE.AND P0, PT, R2, R3, PT ;  /* 0x000000030200720c */ /* 0x000fc60003f06270 */
[----:B-1----:R-:W-:Y:S01]  /*05d0*/  IMAD.WIDE.U32 R16, R17, 0x4, R6 ;  /* 0x0000000411107825 */ /* 0x002fe200078e0006 */
[----:B------:R4:W-:Y:S01]  /*05e0*/  STG.E desc[UR12][R24.64], R8 ;  /* 0x0000000818007986 */ /* 0x0009e2000c10190c */
[----:B---3--:R-:W0:Y:S03]  /*05f0*/  F2I.TRUNC.NTZ R29, R26 ;  /* 0x0000001a001d7305 */ /* 0x008e26000020f100 */
[----:B0-----:R4:W-:Y:S05]  /*0600*/  STG.E desc[UR12][R16.64], R29 ;  /* 0x0000001d10007986 */ /* 0x0019ea000c10190c */
[----:B------:R-:W-:Y:S05]  /*0610*/  @!P0 BRA `(.L_x_12) ;  /* 0xfffffffc00cc8947 */ /* 0x000fea000383ffff */
.L_x_11:
[----:B------:R-:W-:Y:S05]  /*0620*/  BSYNC.RECONVERGENT B0 ;  /* 0x0000000000007941 */ /* 0x000fea0003800200 */
.L_x_10:
[----:B------:R-:W-:Y:S04]  /*0630*/  BSSY.RECONVERGENT B0, `(.L_x_13) ;  /* 0x0000074000007945 */ /* 0x000fe80003800200 */
[----:B------:R-:W-:Y:S05]  /*0640*/  @!P1 BRA `(.L_x_14) ;  /* 0x0000000400c89947 */ /* 0x000fea0003800000 */
[C---:B------:R-:W-:Y:S01]  /*0650*/  LOP3.LUT R14, R20.reuse, 0x3, RZ, 0xc0, !PT ;  /* 0x00000003140e7812 */ /* 0x040fe200078ec0ff */
[----:B------:R-:W-:Y:S01]  /*0660*/  BSSY.RECONVERGENT B1, `(.L_x_15) ;  /* 0x000003e000017945 */ /* 0x000fe20003800200 */
[----:B------:R-:W-:Y:S01]  /*0670*/  ISETP.GE.U32.AND P1, PT, R20, 0x3, PT ;  /* 0x000000031400780c */ /* 0x000fe20003f26070 */
[----:B------:R-:W-:Y:S01]  /*0680*/  IMAD.MOV.U32 R28, RZ, RZ, R22 ;  /* 0x000000ffff1c7224 */ /* 0x000fe200078e0016 */
[----:B------:R-:W-:-:S13]  /*0690*/  ISETP.NE.AND P0, PT, R14, 0x3, PT ;  /* 0x000000030e00780c */ /* 0x000fda0003f05270 */
[----:B------:R-:W-:Y:S05]  /*06a0*/  @!P0 BRA `(.L_x_16) ;  /* 0x0000000000e48947 */ /* 0x000fea0003800000 */
[----:B0-----:R-:W-:Y:S01]  /*06b0*/  LOP3.LUT R0, R22, 0xffff, RZ, 0xc0, !PT ;  /* 0x0000ffff16007812 */ /* 0x001fe200078ec0ff */
[----:B------:R-:W0:Y:S04]  /*06c0*/  LDC.64 R4, c[0x0][0x390] ;  /* 0x0000e400ff047b82 */ /* 0x000e280000000a00 */
[----:B------:R-:W-:-:S05]  /*06d0*/  IMAD R0, R0, 0x5556, RZ ;  /* 0x0000555600007824 */ /* 0x000fca00078e02ff */
[----:B------:R-:W-:-:S04]  /*06e0*/  SHF.R.U32.HI R0, RZ, 0x10, R0 ;  /* 0x00000010ff007819 */ /* 0x000fc80000011600 */
[----:B------:R-:W-:Y:S01]  /*06f0*/  PRMT R2, R0, 0x9910, RZ ;  /* 0x0000991000027816 */ /* 0x000fe200000000ff */
[----:B------:R-:W-:-:S04]  /*0700*/  IMAD R0, R3, UR5, R0 ;  /* 0x0000000503007c24 */ /* 0x000fc8000f8e0200 */
[----:B------:R-:W-:-:S04]  /*0710*/  IMAD R2, R2, 0x3, RZ ;  /* 0x0000000302027824 */ /* 0x000fc800078e02ff */
[----:B------:R-:W-:-:S05]  /*0720*/  IMAD.MOV R2, RZ, RZ, -R2 ;  /* 0x000000ffff027224 */ /* 0x000fca00078e0a02 */
[----:B------:R-:W-:-:S05]  /*0730*/  PRMT R7, R2, 0x7710, RZ ;  /* 0x0000771002077816 */ /* 0x000fca00000000ff */
[----:B------:R-:W-:-:S05]  /*0740*/  IMAD.IADD R7, R7, 0x1, R22 ;  /* 0x0000000107077824 */ /* 0x000fca00078e0216 */
[----:B------:R-:W-:-:S05]  /*0750*/  LOP3.LUT R7, R7, 0xffff, RZ, 0xc0, !PT ;  /* 0x0000ffff07077812 */ /* 0x000fca00078ec0ff */
[----:B------:R-:W-:-:S04]  /*0760*/  IMAD R7, R0, 0x4, R7 ;  /* 0x0000000400077824 */ /* 0x000fc800078e0207 */
[----:B0-----:R-:W-:-:S06]  /*0770*/  IMAD.WIDE R6, R7, 0x4, R4 ;  /* 0x0000000407067825 */ /* 0x001fcc00078e0204 */
[----:B------:R-:W2:Y:S01]  /*0780*/  LDG.E.CONSTANT R7, desc[UR12][R6.64] ;  /* 0x0000000c06077981 */ /* 0x000ea2000c1e9900 */
[----:B------:R-:W0:Y:S01]  /*0790*/  S2UR UR11, SR_CgaCtaId ;  /* 0x00000000000b79c3 */ /* 0x000e220000008800 */
[----:B------:R-:W-:Y:S01]  /*07a0*/  UMOV UR4, 0x400 ;  /* 0x0000040000047882 */ /* 0x000fe20000000000 */
[----:B------:R-:W-:Y:S01]  /*07b0*/  ISETP.NE.AND P0, PT, R14, RZ, PT ;  /* 0x000000ff0e00720c */ /* 0x000fe20003f05270 */
[----:B------:R-:W-:Y:S01]  /*07c0*/  UIADD3 UR4, UPT, UPT, UR4, 0x1000, URZ ;  /* 0x0000100004047890 */ /* 0x000fe2000fffe0ff */
[----:B------:R-:W-:-:S05]  /*07d0*/  IADD3 R2, PT, PT, R22, R23, RZ ;  /* 0x0000001716027210 */ /* 0x000fca0007ffe0ff */
[----:B------:R-:W-:Y:S01]  /*07e0*/  IMAD.MOV.U32 R28, RZ, RZ, R2 ;  /* 0x000000ffff1c7224 */ /* 0x000fe200078e0002 */
[----:B0-----:R-:W-:-:S06]  /*07f0*/  ULEA UR4, UR11, UR4, 0x18 ;  /* 0x000000040b047291 */ /* 0x001fcc000f8ec0ff */
[----:B------:R-:W-:-:S05]  /*0800*/  LEA R0, R22, UR4, 0x2 ;  /* 0x0000000416007c11 */ /* 0x000fca000f8e10ff */
[----:B--2---:R1:W-:Y:S01]  /*0810*/  STS [R0], R7 ;  /* 0x0000000700007388 */ /* 0x0043e20000000800 */
[----:B------:R-:W-:Y:S05]  /*0820*/  @!P0 BRA `(.L_x_16) ;  /* 0x0000000000848947 */ /* 0x000fea0003800000 */
[C---:B------:R-:W-:Y:S01]  /*0830*/  IMAD.IADD R28, R2.reuse, 0x1, R23 ;  /* 0x00000001021c7824 */ /* 0x040fe200078e0217 */
[----:B------:R-:W-:Y:S02]  /*0840*/  LOP3.LUT R6, R2, 0xffff, RZ, 0xc0, !PT ;  /* 0x0000ffff02067812 */ /* 0x000fe400078ec0ff */
[----:B------:R-:W-:Y:S02]  /*0850*/  ISETP.NE.AND P0, PT, R14, 0x1, PT ;  /* 0x000000010e00780c */ /* 0x000fe40003f05270 */
[----:B-1----:R-:W-:Y:S01]  /*0860*/  LOP3.LUT R7, R28, 0xffff, RZ, 0xc0, !PT ;  /* 0x0000ffff1c077812 */ /* 0x002fe200078ec0ff */
[----:B------:R-:W-:-:S04]  /*0870*/  IMAD R6, R6, 0xaaab, RZ ;  /* 0x0000aaab06067824 */ /* 0x000fc800078e02ff */
[----:B------:R-:W-:Y:S01]  /*0880*/  IMAD R7, R7, 0xaaab, RZ ;  /* 0x0000aaab07077824 */ /* 0x000fe200078e02ff */
[----:B------:R-:W-:-:S04]  /*0890*/  SHF.R.U32.HI R6, RZ, 0x11, R6 ;  /* 0x00000011ff067819 */ /* 0x000fc80000011606 */
[----:B----4-:R-:W-:Y:S02]  /*08a0*/  SHF.R.U32.HI R8, RZ, 0x11, R7 ;  /* 0x00000011ff087819 */ /* 0x010fe40000011607 */
[----:B------:R-:W-:Y:S01]  /*08b0*/  PRMT R7, R6, 0x9910, RZ ;  /* 0x0000991006077816 */ /* 0x000fe200000000ff */
[C---:B------:R-:W-:Y:S01]  /*08c0*/  IMAD R6, R3.reuse, UR5, R6 ;  /* 0x0000000503067c24 */ /* 0x040fe2000f8e0206 */
[----:B------:R-:W-:Y:S01]  /*08d0*/  PRMT R15, R8, 0x9910, RZ ;  /* 0x00009910080f7816 */ /* 0x000fe200000000ff */
[----:B------:R-:W-:Y:S02]  /*08e0*/  @P0 IMAD R8, R3, UR5, R8 ;  /* 0x0000000503080c24 */ /* 0x000fe4000f8e0208 */
[----:B------:R-:W-:Y:S02]  /*08f0*/  IMAD R7, R7, 0x3, RZ ;  /* 0x0000000307077824 */ /* 0x000fe400078e02ff */
[----:B------:R-:W-:Y:S02]  /*0900*/  IMAD R15, R15, 0x3, RZ ;  /* 0x000000030f0f7824 */ /* 0x000fe400078e02ff */
[----:B------:R-:W-:-:S02]  /*0910*/  IMAD.MOV R7, RZ, RZ, -R7 ;  /* 0x000000ffff077224 */ /* 0x000fc400078e0a07 */
[----:B------:R-:W-:-:S03]  /*0920*/  IMAD.MOV R15, RZ, RZ, -R15 ;  /* 0x000000ffff0f7224 */ /* 0x000fc600078e0a0f */
[----:B------:R-:W-:Y:S02]  /*0930*/  PRMT R7, R7, 0x7710, RZ ;  /* 0x0000771007077816 */ /* 0x000fe400000000ff */
[----:B------:R-:W-:Y:S02]  /*0940*/  PRMT R15, R15, 0x7710, RZ ;  /* 0x000077100f0f7816 */ /* 0x000fe400000000ff */
[----:B------:R-:W-:-:S03]  /*0950*/  IADD3 R7, PT, PT, R2, R7, RZ ;  /* 0x0000000702077210 */ /* 0x000fc60007ffe0ff */
[----:B------:R-:W-:Y:S01]  /*0960*/  IMAD.IADD R15, R28, 0x1, R15 ;  /* 0x000000011c0f7824 */ /* 0x000fe200078e020f */
[----:B------:R-:W-:-:S04]  /*0970*/  LOP3.LUT R7, R7, 0xffff, RZ, 0xc0, !PT ;  /* 0x0000ffff07077812 */ /* 0x000fc800078ec0ff */
[----:B------:R-:W-:Y:S01]  /*0980*/  LOP3.LUT R15, R15, 0xffff, RZ, 0xc0, !PT ;  /* 0x0000ffff0f0f7812 */ /* 0x000fe200078ec0ff */
[----:B------:R-:W-:-:S04]  /*0990*/  IMAD R7, R6, 0x4, R7 ;  /* 0x0000000406077824 */ /* 0x000fc800078e0207 */
[----:B------:R-:W-:Y:S02]  /*09a0*/  @P0 IMAD R15, R8, 0x4, R15 ;  /* 0x00000004080f0824 */ /* 0x000fe400078e020f */
[----:B------:R-:W-:-:S04]  /*09b0*/  IMAD.WIDE R6, R7, 0x4, R4 ;  /* 0x0000000407067825 */ /* 0x000fc800078e0204 */
[----:B------:R-:W-:Y:S02]  /*09c0*/  @P0 IMAD.WIDE R4, R15, 0x4, R4 ;  /* 0x000000040f040825 */ /* 0x000fe400078e0204 */
[----:B------:R-:W2:Y:S04]  /*09d0*/  LDG.E.CONSTANT R6, desc[UR12][R6.64] ;  /* 0x0000000c06067981 */ /* 0x000ea8000c1e9900 */
[----:B------:R-:W3:Y:S01]  /*09e0*/  @P0 LDG.E.CONSTANT R4, desc[UR12][R4.64] ;  /* 0x0000000c04040981 */ /* 0x000ee2000c1e9900 */
[----:B------:R-:W-:Y:S01]  /*09f0*/  LEA R0, R23, R0, 0x2 ;  /* 0x0000000017007211 */ /* 0x000fe200078e10ff */
[----:B------:R-:W-:-:S04]  /*0a00*/  @P0 IMAD.IADD R28, R28, 0x1, R23 ;  /* 0x000000011c1c0824 */ /* 0x000fc800078e0217 */
[----:B------:R-:W-:Y:S01]  /*0a10*/  @P0 IMAD R15, R23, 0x4, R0 ;  /* 0x00000004170f0824 */ /* 0x000fe200078e0200 */
[----:B--2---:R2:W-:Y:S04]  /*0a20*/  STS [R0], R6 ;  /* 0x0000000600007388 */ /* 0x0045e80000000800 */
[----:B---3--:R2:W-:Y:S02]  /*0a30*/  @P0 STS [R15], R4 ;  /* 0x000000040f000388 */ /* 0x0085e40000000800 */
.L_x_16:
[----:B------:R-:W-:Y:S05]  /*0a40*/  BSYNC.RECONVERGENT B1 ;  /* 0x0000000000017941 */ /* 0x000fea0003800200 */
.L_x_15:
[----:B------:R-:W-:Y:S05]  /*0a50*/  @!P1 BRA `(.L_x_14) ;  /* 0x0000000000c49947 */ /* 0x000fea0003800000 */
[----:B------:R-:W-:Y:S01]  /*0a60*/  UMOV UR4, 0x400 ;  /* 0x0000040000047882 */ /* 0x000fe20000000000 */
[----:B------:R-:W-:Y:S01]  /*0a70*/  UIMAD UR11, UR10, UR5, URZ ;  /* 0x000000050a0b72a4 */ /* 0x000fe2000f8e02ff */
[----:B0-2---:R-:W-:Y:S01]  /*0a80*/  IMAD.MOV.U32 R4, RZ, RZ, 0x3 ;  /* 0x00000003ff047424 */ /* 0x005fe200078e00ff */
[----:B------:R-:W-:Y:S01]  /*0a90*/  UIADD3 UR4, UPT, UPT, UR4, 0x1000, URZ ;  /* 0x0000100004047890 */ /* 0x000fe2000fffe0ff */
[C---:B-1----:R-:W-:Y:S01]  /*0aa0*/  LEA R0, R23.reuse, R28, 0x1 ;  /* 0x0000001c17007211 */ /* 0x042fe200078e08ff */
[C---:B------:R-:W-:Y:S02]  /*0ab0*/  IMAD R2, R23.reuse, 0x3, R28 ;  /* 0x0000000317027824 */ /* 0x040fe400078e021c */
[----:B------:R-:W-:Y:S01]  /*0ac0*/  ULEA UR4, UR14, UR4, 0x18 ;  /* 0x000000040e047291 */ /* 0x000fe2000f8ec0ff */
[----:B----4-:R-:W-:Y:S01]  /*0ad0*/  IMAD.IADD R8, R28, 0x1, R23 ;  /* 0x000000011c087824 */ /* 0x010fe200078e0217 */
[C---:B------:R-:W-:Y:S01]  /*0ae0*/  LEA R24, R23.reuse, UR11, 0x1 ;  /* 0x0000000b17187c11 */ /* 0x040fe2000f8e08ff */
[----:B------:R-:W-:-:S02]  /*0af0*/  IMAD R17, R23, R4, UR11 ;  /* 0x0000000b17117e24 */ /* 0x000fc4000f8e0204 */
[----:B------:R-:W-:Y:S01]  /*0b00*/  VIADD R25, R23, UR11 ;  /* 0x0000000b17197c36 */ /* 0x000fe20008000000 */
[C---:B------:R-:W-:Y:S01]  /*0b10*/  LEA R26, R28.reuse, UR4, 0x2 ;  /* 0x000000041c1a7c11 */ /* 0x040fe2000f8e10ff */
[----:B------:R-:W-:-:S07]  /*0b20*/  VIADD R16, R28, UR11 ;  /* 0x0000000b1c107c36 */ /* 0x000fce0008000000 */
.L_x_17:
[----:B0-----:R-:W0:Y:S01]  /*0b30*/  LDC.64 R4, c[0x0][0x390] ;  /* 0x0000e400ff047b82 */ /* 0x001e220000000a00 */
[----:B------:R-:W-:Y:S01]  /*0b40*/  IMAD.HI.U32 R7, R28, -0x55555555, RZ ;  /* 0xaaaaaaab1c077827 */ /* 0x000fe200078e00ff */
[----:B------:R-:W-:-:S03]  /*0b50*/  IADD3 R15, PT, PT, R25, R28, RZ ;  /* 0x0000001c190f7210 */ /* 0x000fc60007ffe0ff */
[----:B------:R-:W-:Y:S01]  /*0b60*/  IMAD.HI.U32 R14, R8, -0x55555555, RZ ;  /* 0xaaaaaaab080e7827 */ /* 0x000fe200078e00ff */
[----:B------:R-:W-:-:S04]  /*0b70*/  LEA.HI R7, R7, R16, RZ, 0x1f ;  /* 0x0000001007077211 */ /* 0x000fc800078ff8ff */
[----:B------:R-:W-:Y:S01]  /*0b80*/  LEA.HI R15, R14, R15, RZ, 0x1f ;  /* 0x0000000f0e0f7211 */ /* 0x000fe200078ff8ff */
[----:B0-----:R-:W-:-:S04]  /*0b90*/  IMAD.WIDE R6, R7, 0x4, R4 ;  /* 0x0000000407067825 */ /* 0x001fc800078e0204 */
[----:B------:R-:W-:Y:S01]  /*0ba0*/  IMAD.WIDE R14, R15, 0x4, R4 ;  /* 0x000000040f0e7825 */ /* 0x000fe200078e0204 */
[----:B------:R0:W2:Y:S05]  /*0bb0*/  LDG.E.CONSTANT R27, desc[UR12][R6.64] ;  /* 0x0000000c061b7981 */ /* 0x0000aa000c1e9900 */
[----:B------:R1:W3:Y:S01]  /*0bc0*/  LDG.E.CONSTANT R15, desc[UR12][R14.64] ;  /* 0x0000000c0e0f7981 */ /* 0x0002e2000c1e9900 */
[----:B------:R-:W-:Y:S02]  /*0bd0*/  IMAD R29, R23, 0x4, R26 ;  /* 0x00000004171d7824 */ /* 0x000fe400078e021a */
[----:B0-----:R-:W-:Y:S02]  /*0be0*/  IMAD.IADD R6, R24, 0x1, R28 ;  /* 0x0000000118067824 */ /* 0x001fe400078e021c */
[----:B-1----:R-:W-:Y:S01]  /*0bf0*/  IMAD.HI.U32 R14, R2, -0x55555555, RZ ;  /* 0xaaaaaaab020e7827 */ /* 0x002fe200078e00ff */
[----:B--2---:R-:W-:Y:S04]  /*0c00*/  STS [R26], R27 ;  /* 0x0000001b1a007388 */ /* 0x004fe80000000800 */
[----:B---3--:R0:W-:Y:S02]  /*0c10*/  STS [R29], R15 ;  /* 0x0000000f1d007388 */ /* 0x0081e40000000800 */
[----:B0-----:R-:W-:Y:S01]  /*0c20*/  IMAD.HI.U32 R29, R0, -0x55555555, RZ ;  /* 0xaaaaaaab001d7827 */ /* 0x001fe200078e00ff */
[----:B------:R-:W-:-:S04]  /*0c30*/  IADD3 R15, PT, PT, R17, R28, RZ ;  /* 0x0000001c110f7210 */ /* 0x000fc80007ffe0ff */
[----:B------:R-:W-:Y:S02]  /*0c40*/  LEA.HI R7, R29, R6, RZ, 0x1f ;  /* 0x000000061d077211 */ /* 0x000fe400078ff8ff */
[----:B------:R-:W-:-:S03]  /*0c50*/  LEA.HI R27, R14, R15, RZ, 0x1f ;  /* 0x0000000f0e1b7211 */ /* 0x000fc600078ff8ff */
[----:B------:R-:W-:-:S04]  /*0c60*/  IMAD.WIDE R6, R7, 0x4, R4 ;  /* 0x0000000407067825 */ /* 0x000fc800078e0204 */
[----:B------:R-:W-:Y:S02]  /*0c70*/  IMAD.WIDE R4, R27, 0x4, R4 ;  /* 0x000000041b047825 */ /* 0x000fe400078e0204 */
[----:B------:R0:W2:Y:S04]  /*0c80*/  LDG.E.CONSTANT R6, desc[UR12][R6.64] ;  /* 0x0000000c06067981 */ /* 0x0000a8000c1e9900 */
[----:B------:R-:W3:Y:S01]  /*0c90*/  LDG.E.CONSTANT R4, desc[UR12][R4.64] ;  /* 0x0000000c04047981 */ /* 0x000ee2000c1e9900 */
[C-C-:B------:R-:W-:Y:S01]  /*0ca0*/  IMAD R15, R23.reuse, 0xc, R26.reuse ;  /* 0x0000000c170f7824 */ /* 0x140fe200078e021a */
[C---:B------:R-:W-:Y:S01]  /*0cb0*/  IADD3 R28, PT, PT, R23.reuse, R28, R23 ;  /* 0x0000001c171c7210 */ /* 0x040fe20007ffe017 */
[----:B0-----:R-:W-:-:S03]  /*0cc0*/  IMAD R7, R23, 0x8, R26 ;  /* 0x0000000817077824 */ /* 0x001fc600078e021a */
[----:B------:R-:W-:-:S04]  /*0cd0*/  IADD3 R28, PT, PT, R23, R28, R23 ;  /* 0x0000001c171c7210 */ /* 0x000fc80007ffe017 */
[----:B------:R-:W-:Y:S01]  /*0ce0*/  ISETP.GE.AND P0, PT, R28, R21, PT ;  /* 0x000000151c00720c */ /* 0x000fe20003f06270 */
[C---:B------:R-:W-:Y:S01]  /*0cf0*/  IMAD R0, R23.reuse, 0x4, R0 ;  /* 0x0000000417007824 */ /* 0x040fe200078e0200 */
[C---:B------:R-:W-:Y:S01]  /*0d00*/  LEA R16, R23.reuse, R16, 0x2 ;  /* 0x0000001017107211 */ /* 0x040fe200078e10ff */
[C---:B------:R-:W-:Y:S02]  /*0d10*/  IMAD R2, R23.reuse, 0x4, R2 ;  /* 0x0000000417027824 */ /* 0x040fe400078e0202 */
[C---:B------:R-:W-:Y:S02]  /*0d20*/  IMAD R8, R23.reuse, 0x4, R8 ;  /* 0x0000000417087824 */ /* 0x040fe400078e0208 */
[----:B------:R-:W-:Y:S01]  /*0d30*/  IMAD R26, R23, 0x10, R26 ;  /* 0x00000010171a7824 */ /* 0x000fe200078e021a */
[----:B--2---:R0:W-:Y:S04]  /*0d40*/  STS [R7], R6 ;  /* 0x0000000607007388 */ /* 0x0041e80000000800 */
[----:B---3--:R0:W-:Y:S01]  /*0d50*/  STS [R15], R4 ;  /* 0x000000040f007388 */ /* 0x0081e20000000800 */
[----:B------:R-:W-:Y:S05]  /*0d60*/  @!P0 BRA `(.L_x_17) ;  /* 0xfffffffc00708947 */ /* 0x000fea000383ffff */
.L_x_14:
[----:B------:R-:W-:Y:S05]  /*0d70*/  BSYNC.RECONVERGENT B0 ;  /* 0x0000000000007941 */ /* 0x000fea0003800200 */
.L_x_13:
[----:B------:R-:W-:Y:S01]  /*0d80*/  BAR.SYNC.DEFER_BLOCKING 0x0 ;  /* 0x0000000000007b1d */ /* 0x000fe20000010000 */
[----:B----4-:R-:W-:-:S05]  /*0d90*/  IMAD.MOV.U32 R8, RZ, RZ, RZ ;  /* 0x000000ffff087224 */ /* 0x010fca00078e00ff */
[----:B------:R-:W-:Y:S04]  /*0da0*/  BSSY.RECONVERGENT B0, `(.L_x_18) ;  /* 0x00000a8000007945 */ /* 0x000fe80003800200 */
[----:B------:R-:W-:Y:S05]  /*0db0*/  @P3 BRA `(.L_x_19) ;  /* 0x0000000800983947 */ /* 0x000fea0003800000 */
[----:B------:R-:W-:Y:S01]  /*0dc0*/  ISETP.GE.AND P0, PT, R3, 0x1, PT ;  /* 0x000000010300780c */ /* 0x000fe20003f06270 */
[----:B------:R-:W-:-:S12]  /*0dd0*/  IMAD.MOV.U32 R8, RZ, RZ, RZ ;  /* 0x000000ffff087224 */ /* 0x000fd800078e00ff */
[----:B------:R-:W-:Y:S05]  /*0de0*/  @!P0 BRA `(.L_x_20) ;  /* 0x00000008002c8947 */ /* 0x000fea0003800000 */
[----:B012---:R-:W0:Y:S01]  /*0df0*/  LDS R0, [UR9] ;  /* 0x00000009ff007984 */ /* 0x007e220008000800 */
[----:B------:R-:W-:Y:S01]  /*0e00*/  ISETP.GE.U32.AND P0, PT, R3, 0x8, PT ;  /* 0x000000080300780c */ /* 0x000fe20003f06070 */
[----:B------:R-:W-:Y:S01]  /*0e10*/  UIMAD UR4, UR10, UR5, 0x1 ;  /* 0x000000010a0474a4 */ /* 0x000fe2000f8e0205 */
[----:B------:R-:W-:Y:S01]  /*0e20*/  HFMA2 R17, -RZ, RZ, 0, 0 ;  /* 0x00000000ff117431 */ /* 0x000fe200000001ff */
[----:B------:R-:W1:Y:S01]  /*0e30*/  LDS R16, [UR6] ;  /* 0x00000006ff107984 */ /* 0x000e620008000800 */
[----:B------:R-:W-:-:S09]  /*0e40*/  IMAD.MOV.U32 R8, RZ, RZ, RZ ;  /* 0x000000ffff087224 */ /* 0x000fd200078e00ff */
[----:B------:R-:W-:Y:S05]  /*0e50*/  @!P0 BRA `(.L_x_21) ;  /* 0x0000000000ec8947 */ /* 0x000fea0003800000 */
[----:B------:R-:W-:Y:S02]  /*0e60*/  IMAD.MOV.U32 R2, RZ, RZ, RZ ;  /* 0x000000ffff027224 */ /* 0x000fe400078e00ff */
[----:B------:R-:W-:-:S07]  /*0e70*/  IMAD.MOV.U32 R8, RZ, RZ, RZ ;  /* 0x000000ffff087224 */ /* 0x000fce00078e00ff */
.L_x_22:
[----:B------:R-:W2:Y:S08]  /*0e80*/  LDC.64 R6, c[0x0][0x3a0] ;  /* 0x0000e800ff067b82 */ /* 0x000eb00000000a00 */
[----:B------:R-:W3:Y:S01]  /*0e90*/  LDC.64 R4, c[0x0][0x390] ;  /* 0x0000e400ff047b82 */ /* 0x000ee20000000a00 */
[----:B--2---:R-:W-:-:S05]  /*0ea0*/  IMAD.WIDE.U32 R6, R2, 0x4, R6 ;  /* 0x0000000402067825 */ /* 0x004fca00078e0006 */
[----:B------:R-:W2:Y:S04]  /*0eb0*/  LDG.E R14, desc[UR12][R6.64] ;  /* 0x0000000c060e7981 */ /* 0x000ea8000c1e1900 */
[----:B------:R-:W4:Y:S01]  /*0ec0*/  LDG.E R25, desc[UR12][R6.64+0x4] ;  /* 0x0000040c06197981 */ /* 0x000f22000c1e1900 */
[----:B------:R-:W-:-:S03]  /*0ed0*/  LEA R17, R2, UR4, 0x2 ;  /* 0x0000000402117c11 */ /* 0x000fc6000f8e10ff */
[----:B------:R-:W5:Y:S02]  /*0ee0*/  LDG.E R15, desc[UR12][R6.64+0x8] ;  /* 0x0000080c060f7981 */ /* 0x000f64000c1e1900 */
[----:B---3--:R-:W-:Y:S02]  /*0ef0*/  IMAD.WIDE R4, R17, 0x4, R4 ;  /* 0x0000000411047825 */ /* 0x008fe400078e0204 */
[----:B------:R-:W3:Y:S04]  /*0f00*/  LDG.E R26, desc[UR12][R6.64+0xc] ;  /* 0x00000c0c061a7981 */ /* 0x000ee8000c1e1900 */
[----:B------:R-:W0:Y:S04]  /*0f10*/  LDG.E.CONSTANT R24, desc[UR12][R4.64] ;  /* 0x0000000c04187981 */ /* 0x000e28000c1e9900 */
[----:B------:R-:W0:Y:S04]  /*0f20*/  LDG.E.CONSTANT R17, desc[UR12][R4.64+0x10] ;  /* 0x0000100c04117981 */ /* 0x000e28000c1e9900 */
[----:B------:R-:W3:Y:S04]  /*0f30*/  LDG.E R29, desc[UR12][R6.64+0x1c] ;  /* 0x00001c0c061d7981 */ /* 0x000ee8000c1e1900 */
[----:B------:R-:W3:Y:S01]  /*0f40*/  LDG.E.CONSTANT R27, desc[UR12][R4.64+0x30] ;  /* 0x0000300c041b7981 */ /* 0x000ee2000c1e9900 */
[----:B--2---:R-:W-:-:S03]  /*0f50*/  ISETP.GT.AND P0, PT, R14, RZ, PT ;  /* 0x000000ff0e00720c */ /* 0x004fc60003f04270 */
[----:B------:R-:W2:Y:S01]  /*0f60*/  LDG.E R14, desc[UR12][R6.64+0x10] ;  /* 0x0000100c060e7981 */ /* 0x000ea2000c1e1900 */
[----:B----4-:R-:W-:Y:S02]  /*0f70*/  ISETP.GT.AND P1, PT, R25, RZ, PT ;  /* 0x000000ff1900720c */ /* 0x010fe40003f24270 */
[----:B------:R-:W-:-:S07]  /*0f80*/  IADD3 R25, PT, PT, R8, 0x1, RZ ;  /* 0x0000000108197810 */ /* 0x000fce0007ffe0ff */
[----:B------:R-:W-:Y:S01]  /*0f90*/  @!P0 IMAD.MOV R25, RZ, RZ, R8 ;  /* 0x000000ffff198224 */ /* 0x000fe200078e0208 */
[----:B-----5:R-:W-:-:S03]  /*0fa0*/  ISETP.GT.AND P0, PT, R15, RZ, PT ;  /* 0x000000ff0f00720c */ /* 0x020fc60003f04270 */
[----:B------:R-:W-:Y:S02]  /*0fb0*/  VIADD R15, R25, 0x1 ;  /* 0x00000001190f7836 */ /* 0x000fe40000000000 */
[----:B------:R-:W-:Y:S01]  /*0fc0*/  @!P1 IMAD.MOV R15, RZ, RZ, R25 ;  /* 0x000000ffff0f9224 */ /* 0x000fe200078e0219 */
[----:B---3--:R-:W-:Y:S01]  /*0fd0*/  ISETP.GT.AND P1, PT, R26, RZ, PT ;  /* 0x000000ff1a00720c */ /* 0x008fe20003f24270 */
[----:B------:R-:W3:Y:S03]  /*0fe0*/  LDG.E.CONSTANT R25, desc[UR12][R4.64+0x70] ;  /* 0x0000700c04197981 */ /* 0x000ee6000c1e9900 */
[----:B------:R-:W-:Y:S01]  /*0ff0*/  IADD3 R8, PT, PT, R15, 0x1, RZ ;  /* 0x000000010f087810 */ /* 0x000fe20007ffe0ff */
[----:B------:R-:W4:Y:S02]  /*1000*/  LDG.E.CONSTANT R26, desc[UR12][R4.64+0x20] ;  /* 0x0000200c041a7981 */ /* 0x000f24000c1e9900 */
[----:B------:R-:W-:Y:S01]  /*1010*/  @!P0 IMAD.MOV R8, RZ, RZ, R15 ;  /* 0x000000ffff088224 */ /* 0x000fe200078e020f */
[----:B0-----:R-:W-:Y:S01]  /*1020*/  FMNMX3 R0, R24, R0, R17, !PT ;  /* 0x0000000018007276 */ /* 0x001fe20007800011 */
[----:B------:R-:W5:Y:S02]  /*1030*/  LDG.E.CONSTANT R15, desc[UR12][R4.64+0x50] ;  /* 0x0000500c040f7981 */ /* 0x000f64000c1e9900 */
[----:B------:R-:W-:-:S02]  /*1040*/  VIADD R28, R8, 0x1 ;  /* 0x00000001081c7836 */ /* 0x000fc40000000000 */
[----:B------:R-:W-:Y:S02]  /*1050*/  @!P1 IMAD.MOV R28, RZ, RZ, R8 ;  /* 0x000000ffff1c9224 */ /* 0x000fe400078e0208 */
[----:B------:R-:W3:Y:S01]  /*1060*/  LDG.E R8, desc[UR12][R6.64+0x14] ;  /* 0x0000140c06087981 */ /* 0x000ee2000c1e1900 */
[----:B-1----:R-:W-:-:S03]  /*1070*/  FMNMX3 R17, R24, R16, R17, PT ;  /* 0x0000001018117276 */ /* 0x002fc60003800011 */
[----:B------:R-:W5:Y:S04]  /*1080*/  LDG.E.CONSTANT R24, desc[UR12][R4.64+0x40] ;  /* 0x0000400c04187981 */ /* 0x000f68000c1e9900 */
[----:B------:R0:W5:Y:S01]  /*1090*/  LDG.E.CONSTANT R16, desc[UR12][R4.64+0x60] ;  /* 0x0000600c04107981 */ /* 0x000162000c1e9900 */
[----:B--2---:R-:W-:-:S03]  /*10a0*/  ISETP.GT.AND P0, PT, R14, RZ, PT ;  /* 0x000000ff0e00720c */ /* 0x004fc60003f04270 */
[----:B------:R-:W2:Y:S01]  /*10b0*/  LDG.E R14, desc[UR12][R6.64+0x18] ;  /* 0x0000180c060e7981 */ /* 0x000ea2000c1e1900 */
[----:B------:R-:W-:Y:S01]  /*10c0*/  VIADD R2, R2, 0x8 ;  /* 0x0000000802027836 */ /* 0x000fe20000000000 */
[----:B---3--:R-:W-:Y:S02]  /*10d0*/  ISETP.GT.AND P1, PT, R8, RZ, PT ;  /* 0x000000ff0800720c */ /* 0x008fe40003f24270 */
[----:B------:R-:W-:-:S06]  /*10e0*/  IADD3 R8, PT, PT, R28, 0x1, RZ ;  /* 0x000000011c087810 */ /* 0x000fcc0007ffe0ff */
[----:B------:R-:W-:-:S04]  /*10f0*/  @!P0 IMAD.MOV R8, RZ, RZ, R28 ;  /* 0x000000ffff088224 */ /* 0x000fc800078e021c */
[----:B0-----:R-:W-:Y:S02]  /*1100*/  VIADD R5, R8, 0x1 ;  /* 0x0000000108057836 */ /* 0x001fe40000000000 */
[----:B------:R-:W-:Y:S01]  /*1110*/  @!P1 IMAD.MOV R5, RZ, RZ, R8 ;  /* 0x000000ffff059224 */ /* 0x000fe200078e0208 */
[----:B------:R-:W-:-:S04]  /*1120*/  ISETP.GT.AND P1, PT, R29, RZ, PT ;  /* 0x000000ff1d00720c */ /* 0x000fc80003f24270 */
[----:B------:R-:W-:Y:S02]  /*1130*/  IADD3 R4, PT, PT, R5, 0x1, RZ ;  /* 0x0000000105047810 */ /* 0x000fe40007ffe0ff */
[C-C-:B----4-:R-:W-:Y:S02]  /*1140*/  FMNMX3 R0, R26.reuse, R0, R27.reuse, !PT ;  /* 0x000000001a007276 */ /* 0x150fe4000780001b */
[----:B------:R-:W-:Y:S02]  /*1150*/  FMNMX3 R17, R26, R17, R27, PT ;  /* 0x000000111a117276 */ /* 0x000fe4000380001b */
[C-C-:B-----5:R-:W-:Y:S02]  /*1160*/  FMNMX3 R0, R24.reuse, R0, R15.reuse, !PT ;  /* 0x0000000018007276 */ /* 0x160fe4000780000f */
[----:B------:R-:W-:Y:S02]  /*1170*/  FMNMX3 R17, R24, R17, R15, PT ;  /* 0x0000001118117276 */ /* 0x000fe4000380000f */
[----:B------:R-:W-:-:S02]  /*1180*/  FMNMX3 R0, R16, R0, R25, !PT ;  /* 0x0000000010007276 */ /* 0x000fc40007800019 */
[----:B------:R-:W-:Y:S02]  /*1190*/  FMNMX3 R16, R16, R17, R25, PT ;  /* 0x0000001110107276 */ /* 0x000fe40003800019 */
[----:B--2---:R-:W-:-:S13]  /*11a0*/  ISETP.GT.AND P0, PT, R14, RZ, PT ;  /* 0x000000ff0e00720c */ /* 0x004fda0003f04270 */
[----:B------:R-:W-:Y:S01]  /*11b0*/  @!P0 IMAD.MOV R4, RZ, RZ, R5 ;  /* 0x000000ffff048224 */ /* 0x000fe200078e0205 */
[----:B------:R-:W-:-:S03]  /*11c0*/  ISETP.NE.AND P0, PT, R2, R11, PT ;  /* 0x0000000b0200720c */ /* 0x000fc60003f05270 */
[C---:B------:R-:W-:Y:S01]  /*11d0*/  VIADD R8, R4.reuse, 0x1 ;  /* 0x0000000104087836 */ /* 0x040fe20000000000 */
[----:B------:R-:W-:-:S09]  /*11e0*/  @!P1 IADD3 R8, PT, PT, R4, RZ, RZ ;  /* 0x000000ff04089210 */ /* 0x000fd20007ffe0ff */
[----:B------:R-:W-:Y:S05]  /*11f0*/  @P0 BRA `(.L_x_22) ;  /* 0xfffffffc00200947 */ /* 0x000fea000383ffff */
[----:B------:R-:W-:-:S07]  /*1200*/  IMAD.MOV.U32 R17, RZ, RZ, R11 ;  /* 0x000000ffff117224 */ /* 0x000fce00078e000b */
.L_x_21:
[----:B------:R-:W-:-:S13]  /*1210*/  ISETP.NE.AND P0, PT, R18, RZ, PT ;  /* 0x000000ff1200720c */ /* 0x000fda0003f05270 */
[----:B------:R-:W-:Y:S05]  /*1220*/  @!P0 BRA `(.L_x_23) ;  /* 0x0000000400148947 */ /* 0x000fea0003800000 */
[----:B------:R-:W-:Y:S01]  /*1230*/  VIADD R2, R18, 0xffffffff ;  /* 0xffffffff12027836 */ /* 0x000fe20000000000 */
[----:B------:R-:W-:-:S04]  /*1240*/  ISETP.NE.AND P0, PT, R13, RZ, PT ;  /* 0x000000ff0d00720c */ /* 0x000fc80003f05270 */
[----:B------:R-:W-:-:S13]  /*1250*/  ISETP.GE.U32.AND P1, PT, R2, 0x3, PT ;  /* 0x000000030200780c */ /* 0x000fda0003f26070 */
[----:B------:R-:W-:Y:S05]  /*1260*/  @!P1 BRA `(.L_x_24) ;  /* 0x0000000000789947 */ /* 0x000fea0003800000 */
[----:B------:R-:W2:Y:S08]  /*1270*/  LDC.64 R6, c[0x0][0x3a0] ;  /* 0x0000e800ff067b82 */ /* 0x000eb00000000a00 */
[----:B------:R-:W3:Y:S01]  /*1280*/  LDC.64 R4, c[0x0][0x390] ;  /* 0x0000e400ff047b82 */ /* 0x000ee20000000a00 */
[----:B--2---:R-:W-:-:S05]  /*1290*/  IMAD.WIDE.U32 R6, R17, 0x4, R6 ;  /* 0x0000000411067825 */ /* 0x004fca00078e0006 */
[----:B------:R-:W2:Y:S04]  /*12a0*/  LDG.E R27, desc[UR12][R6.64] ;  /* 0x0000000c061b7981 */ /* 0x000ea8000c1e1900 */
[----:B------:R-:W4:Y:S04]  /*12b0*/  LDG.E R14, desc[UR12][R6.64+0x4] ;  /* 0x0000040c060e7981 */ /* 0x000f28000c1e1900 */
[----:B------:R-:W5:Y:S01]  /*12c0*/  LDG.E R2, desc[UR12][R6.64+0x8] ;  /* 0x0000080c06027981 */ /* 0x000f62000c1e1900 */
[----:B------:R-:W-:-:S03]  /*12d0*/  LEA R25, R17, UR4, 0x2 ;  /* 0x0000000411197c11 */ /* 0x000fc6000f8e10ff */
[----:B------:R-:W5:Y:S02]  /*12e0*/  LDG.E R15, desc[UR12][R6.64+0xc] ;  /* 0x00000c0c060f7981 */ /* 0x000f64000c1e1900 */
[----:B---3--:R-:W-:-:S05]  /*12f0*/  IMAD.WIDE R4, R25, 0x4, R4 ;  /* 0x0000000419047825 */ /* 0x008fca00078e0204 */
[----:B------:R-:W0:Y:S04]  /*1300*/  LDG.E.CONSTANT R26, desc[UR12][R4.64] ;  /* 0x0000000c041a7981 */ /* 0x000e28000c1e9900 */
[----:B------:R-:W0:Y:S04]  /*1310*/  LDG.E.CONSTANT R25, desc[UR12][R4.64+0x10] ;  /* 0x0000100c04197981 */ /* 0x000e28000c1e9900 */
[----:B------:R-:W3:Y:S04]  /*1320*/  LDG.E.CONSTANT R24, desc[UR12][R4.64+0x20] ;  /* 0x0000200c04187981 */ /* 0x000ee8000c1e9900 */
[----:B------:R0:W3:Y:S01]  /*1330*/  LDG.E.CONSTANT R28, desc[UR12][R4.64+0x30] ;  /* 0x0000300c041c7981 */ /* 0x0000e2000c1e9900 */
[----:B------:R-:W-:Y:S01]  /*1340*/  VIADD R17, R17, 0x4 ;  /* 0x0000000411117836 */ /* 0x000fe20000000000 */
[----:B--2---:R-:W-:-:S02]  /*1350*/  ISETP.GT.AND P1, PT, R27, RZ, PT ;  /* 0x000000ff1b00720c */ /* 0x004fc40003f24270 */
[----:B----4-:R-:W-:Y:S01]  /*1360*/  ISETP.GT.AND P4, PT, R14, RZ, PT ;  /* 0x000000ff0e00720c */ /* 0x010fe20003f84270 */
[----:B------:R-:W-:-:S10]  /*1370*/  VIADD R14, R8, 0x1 ;  /* 0x00000001080e7836 */ /* 0x000fd40000000000 */
[----:B------:R-:W-:Y:S02]  /*1380*/  @!P1 IADD3 R14, PT, PT, R8, RZ, RZ ;  /* 0x000000ff080e9210 */ /* 0x000fe40007ffe0ff */
[----:B-----5:R-:W-:-:S03]  /*1390*/  ISETP.GT.AND P1, PT, R2, RZ, PT ;  /* 0x000000ff0200720c */ /* 0x020fc60003f24270 */
[----:B------:R-:W-:Y:S02]  /*13a0*/  VIADD R2, R14, 0x1 ;  /* 0x000000010e027836 */ /* 0x000fe40000000000 */
[----:B------:R-:W-:Y:S01]  /*13b0*/  @!P4 IMAD.MOV R2, RZ, RZ, R14 ;  /* 0x000000ffff02c224 */ /* 0x000fe200078e020e */
[----:B------:R-:W-:Y:S02]  /*13c0*/  ISETP.GT.AND P4, PT, R15, RZ, PT ;  /* 0x000000ff0f00720c */ /* 0x000fe40003f84270 */
[--C-:B0-----:R-:W-:Y:S01]  /*13d0*/  FMNMX3 R5, R26, R0, R25.reuse, !PT ;  /* 0x000000001a057276 */ /* 0x101fe20007800019 */
[----:B------:R-:W-:Y:S01]  /*13e0*/  VIADD R6, R2, 0x1 ;  /* 0x0000000102067836 */ /* 0x000fe20000000000 */
[----:B-1----:R-:W-:-:S03]  /*13f0*/  FMNMX3 R25, R26, R16, R25, PT ;  /* 0x000000101a197276 */ /* 0x002fc60003800019 */
[----:B------:R-:W-:Y:S02]  /*1400*/  @!P1 IADD3 R6, PT, PT, R2, RZ, RZ ;  /* 0x000000ff02069210 */ /* 0x000fe40007ffe0ff */
[----:B---3--:R-:W-:-:S03]  /*1410*/  FMNMX3 R0, R24, R5, R28, !PT ;  /* 0x0000000518007276 */ /* 0x008fc6000780001c */
[----:B------:R-:W-:Y:S01]  /*1420*/  VIADD R8, R6, 0x1 ;  /* 0x0000000106087836 */ /* 0x000fe20000000000 */
[----:B------:R-:W-:Y:S01]  /*1430*/  FMNMX3 R16, R24, R25, R28, PT ;  /* 0x0000001918107276 */ /* 0x000fe2000380001c */
[----:B------:R-:W-:-:S07]  /*1440*/  @!P4 IMAD.MOV R8, RZ, RZ, R6 ;  /* 0x000000ffff08c224 */ /* 0x000fce00078e0206 */
.L_x_24:
[----:B------:R-:W-:Y:S05]  /*1450*/  @!P0 BRA `(.L_x_23) ;  /* 0x0000000000888947 */ /* 0x000fea0003800000 */
[----:B------:R-:W-:Y:S02]  /*1460*/  ISETP.NE.AND P1, PT, R13, 0x1, PT ;  /* 0x000000010d00780c */ /* 0x000fe40003f25270 */
[----:B------:R-:W-:-:S11]  /*1470*/  LOP3.LUT P0, RZ, R3, 0x1, RZ, 0xc0, !PT ;  /* 0x0000000103ff7812 */ /* 0x000fd6000780c0ff */
[----:B------:R-:W2:Y:S08]  /*1480*/  @P1 LDC.64 R14, c[0x0][0x3a0] ;  /* 0x0000e800ff0e1b82 */ /* 0x000eb00000000a00 */
[----:B------:R-:W3:Y:S01]  /*1490*/  @P0 LDC.64 R2, c[0x0][0x3a0] ;  /* 0x0000e800ff020b82 */ /* 0x000ee20000000a00 */
[----:B------:R-:W-:-:S07]  /*14a0*/  @P1 LEA R27, R17, UR4, 0x2 ;  /* 0x00000004111b1c11 */ /* 0x000fce000f8e10ff */
[----:B------:R-:W4:Y:S01]  /*14b0*/  @P1 LDC.64 R4, c[0x0][0x390] ;  /* 0x0000e400ff041b82 */ /* 0x000f220000000a00 */
[----:B--2---:R-:W-:-:S07]  /*14c0*/  @P1 IMAD.WIDE.U32 R14, R17, 0x4, R14 ;  /* 0x00000004110e1825 */ /* 0x004fce00078e000e */
[----:B------:R-:W2:Y:S01]  /*14d0*/  @P0 LDC.64 R6, c[0x0][0x390] ;  /* 0x0000e400ff060b82 */ /* 0x000ea20000000a00 */
[----:B------:R-:W5:Y:S01]  /*14e0*/  @P1 LDG.E R24, desc[UR12][R14.64] ;  /* 0x0000000c0e181981 */ /* 0x000f62000c1e1900 */
[----:B------:R-:W-:-:S03]  /*14f0*/  @P1 IADD3 R17, PT, PT, R17, 0x2, RZ ;  /* 0x0000000211111810 */ /* 0x000fc60007ffe0ff */
[----:B------:R0:W5:Y:S02]  /*1500*/  @P1 LDG.E R25, desc[UR12][R14.64+0x4] ;  /* 0x0000040c0e191981 */ /* 0x000164000c1e1900 */
[----:B---3--:R-:W-:-:S06]  /*1510*/  @P0 IMAD.WIDE.U32 R2, R17, 0x4, R2 ;  /* 0x0000000411020825 */ /* 0x008fcc00078e0002 */
[----:B------:R-:W3:Y:S01]  /*1520*/  @P0 LDG.E R2, desc[UR12][R2.64] ;  /* 0x0000000c02020981 */ /* 0x000ee2000c1e1900 */
[----:B------:R-:W-:Y:S01]  /*1530*/  @P0 LEA R17, R17, UR4, 0x2 ;  /* 0x0000000411110c11 */ /* 0x000fe2000f8e10ff */
[----:B----4-:R-:W-:-:S05]  /*1540*/  @P1 IMAD.WIDE R4, R27, 0x4, R4 ;  /* 0x000000041b041825 */ /* 0x010fca00078e0204 */
[----:B------:R-:W4:Y:S01]  /*1550*/  @P1 LDG.E.CONSTANT R26, desc[UR12][R4.64+0x10] ;  /* 0x0000100c041a1981 */ /* 0x000f22000c1e9900 */
[----:B--2---:R-:W-:-:S03]  /*1560*/  @P0 IMAD.WIDE R6, R17, 0x4, R6 ;  /* 0x0000000411060825 */ /* 0x004fc600078e0206 */
[----:B------:R-:W4:Y:S04]  /*1570*/  @P1 LDG.E.CONSTANT R17, desc[UR12][R4.64] ;  /* 0x0000000c04111981 */ /* 0x000f28000c1e9900 */
[----:B------:R-:W2:Y:S01]  /*1580*/  @P0 LDG.E.CONSTANT R7, desc[UR12][R6.64] ;  /* 0x0000000c06070981 */ /* 0x000ea2000c1e9900 */
[----:B0-----:R-:W-:Y:S01]  /*1590*/  @P1 VIADD R14, R8, 0x1 ;  /* 0x00000001080e1836 */ /* 0x001fe20000000000 */
[----:B-----5:R-:W-:Y:S02]  /*15a0*/  ISETP.GT.OR P5, PT, R24, RZ, !P1 ;  /* 0x000000ff1800720c */ /* 0x020fe40004fa4670 */
[----:B------:R-:W-:-:S11]  /*15b0*/  ISETP.GT.OR P4, PT, R25, RZ, !P1 ;  /* 0x000000ff1900720c */ /* 0x000fd60004f84670 */
[----:B------:R-:W-:Y:S01]  /*15c0*/  @!P5 IMAD.MOV R14, RZ, RZ, R8 ;  /* 0x000000ffff0ed224 */ /* 0x000fe200078e0208 */
[----:B---3--:R-:W-:-:S03]  /*15d0*/  ISETP.GT.OR P5, PT, R2, RZ, !P0 ;  /* 0x000000ff0200720c */ /* 0x008fc600047a4670 */
[C---:B------:R-:W-:Y:S01]  /*15e0*/  @P1 VIADD R3, R14.reuse, 0x1 ;  /* 0x000000010e031836 */ /* 0x040fe20000000000 */
[----:B------:R-:W-:-:S05]  /*15f0*/  @!P4 IADD3 R3, PT, PT, R14, RZ, RZ ;  /* 0x000000ff0e03c210 */ /* 0x000fca0007ffe0ff */
[----:B------:R-:W-:Y:S01]  /*1600*/  @P1 IMAD.MOV.U32 R8, RZ, RZ, R3 ;  /* 0x000000ffff081224 */ /* 0x000fe200078e0003 */
[----:B----4-:R-:W-:-:S03]  /*1610*/  @P1 FMNMX3 R0, R17, R0, R26, !PT ;  /* 0x0000000011001276 */ /* 0x010fc6000780001a */
[----:B------:R-:W-:Y:S01]  /*1620*/  @P0 VIADD R2, R8, 0x1 ;  /* 0x0000000108020836 */ /* 0x000fe20000000000 */
[----:B-1----:R-:W-:Y:S01]  /*1630*/  @P1 FMNMX3 R16, R17, R16, R26, PT ;  /* 0x0000001011101276 */ /* 0x002fe2000380001a */
[----:B------:R-:W-:Y:S01]  /*1640*/  @!P5 IMAD.MOV R2, RZ, RZ, R8 ;  /* 0x000000ffff02d224 */ /* 0x000fe200078e0208 */
[-C--:B--2---:R-:W-:Y:S02]  /*1650*/  @P0 FMNMX R0, R0, R7.reuse, !PT ;  /* 0x0000000700000209 */ /* 0x084fe40007800000 */
[----:B------:R-:W-:Y:S02]  /*1660*/  @P0 FMNMX R16, R16, R7, PT ;  /* 0x0000000710100209 */ /* 0x000fe40003800000 */
[----:B------:R-:W-:-:S07]  /*1670*/  @P0 MOV R8, R2 ;  /* 0x0000000200080202 */ /* 0x000fce0000000f00 */
.L_x_23:
[----:B0-----:R3:W-:Y:S04]  /*1680*/  STS [UR9], R0 ;  /* 0x00000000ff007988 */ /* 0x0017e80008000809 */
[----:B-1----:R3:W-:Y:S02]  /*1690*/  STS [UR6], R16 ;  /* 0x00000010ff007988 */ /* 0x0027e40008000806 */
.L_x_20:
[----:B------:R-:W-:-:S13]  /*16a0*/  ISETP.GT.U32.AND P0, PT, R8, 0x63, PT ;  /* 0x000000630800780c */ /* 0x000fda0003f04070 */
[----:B------:R-:W-:Y:S05]  /*16b0*/  @P0 BRA `(.L_x_19) ;  /* 0x0000000000580947 */ /* 0x000fea0003800000 */
[----:B------:R-:W4:Y:S02]  /*16c0*/  LDCU UR4, c[0x0][0x3b4] ;  /* 0x00007680ff0477ac */ /* 0x000f240008000800 */
[----:B----4-:R-:W-:-:S09]  /*16d0*/  UISETP.NE.AND UP0, UPT, UR4, 0x1, UPT ;  /* 0x000000010400788c */ /* 0x010fd2000bf05270 */
[----:B------:R-:W-:Y:S05]  /*16e0*/  BRA.U !UP0, `(.L_x_25) ;  /* 0x00000001082c7547 */ /* 0x000fea000b800000 */
[----:B------:R-:W-:-:S09]  /*16f0*/  UISETP.NE.AND UP0, UPT, UR4, URZ, UPT ;  /* 0x000000ff0400728c */ /* 0x000fd2000bf05270 */
[----:B------:R-:W-:Y:S05]  /*1700*/  BRA.U UP0, `(.L_x_19) ;  /* 0x0000000100447547 */ /* 0x000fea000b800000 */
[----:B01----:R-:W0:Y:S04]  /*1710*/  LDS R7, [UR6] ;  /* 0x00000006ff077984 */ /* 0x003e280008000800 */
[----:B--23--:R-:W1:Y:S01]  /*1720*/  LDS R0, [UR9] ;  /* 0x00000009ff007984 */ /* 0x00ce620008000800 */
[----:B0-----:R-:W-:Y:S01]  /*1730*/  F2F.F64.F32 R2, R7 ;  /* 0x0000000700027310 */ /* 0x001fe20000201800 */
[----:B-1----:R-:W-:-:S07]  /*1740*/  FADD R0, R0, -R7 ;  /* 0x8000000700007221 */ /* 0x002fce0000000000 */
[----:B------:R-:W0:Y:S02]  /*1750*/  F2F.F64.F32 R4, R0 ;  /* 0x0000000000047310 */ /* 0x000e240000201800 */
[----:B0-----:R-:W-:-:S10]  /*1760*/  DFMA R2, R4, 0.5, R2 ;  /* 0x3fe000000402782b */ /* 0x001fd40000000002 */
[----:B------:R-:W0:Y:S02]  /*1770*/  F2F.F32.F64 R2, R2 ;  /* 0x0000000200027310 */ /* 0x000e240000301000 */
[----:B0-----:R0:W-:Y:S01]  /*1780*/  STS [UR6], R2 ;  /* 0x00000002ff007988 */ /* 0x0011e20008000806 */
[----:B------:R-:W-:Y:S05]  /*1790*/  BRA `(.L_x_19) ;  /* 0x0000000000207947 */ /* 0x000fea0003800000 */
.L_x_25:
[----:B0123--:R-:W0:Y:S04]  /*17a0*/  LDS R0, [UR9] ;  /* 0x00000009ff007984 */ /* 0x00fe280008000800 */
[----:B------:R-:W1:Y:S01]  /*17b0*/  LDS R5, [UR6] ;  /* 0x00000006ff057984 */ /* 0x000e620008000800 */
[----:B0-----:R-:W-:Y:S01]  /*17c0*/  F2F.F64.F32 R2, R0 ;  /* 0x0000000000027310 */ /* 0x001fe20000201800 */
[----:B-1----:R-:W-:-:S07]  /*17d0*/  FADD R4, R0, -R5 ;  /* 0x8000000500047221 */ /* 0x002fce0000000000 */
[----:B------:R-:W0:Y:S02]  /*17e0*/  F2F.F64.F32 R4, R4 ;  /* 0x0000000400047310 */ /* 0x000e240000201800 */
[----:B0-----:R-:W-:-:S10]  /*17f0*/  DFMA R2, R4, -0.5, R2 ;  /* 0xbfe000000402782b */ /* 0x001fd40000000002 */
[----:B------:R-:W0:Y:S02]  /*1800*/  F2F.F32.F64 R2, R2 ;  /* 0x0000000200027310 */ /* 0x000e240000301000 */
[----:B0-----:R4:W-:Y:S02]  /*1810*/  STS [UR9], R2 ;  /* 0x00000002ff007988 */ /* 0x0019e40008000809 */
.L_x_19:
[----:B------:R-:W-:Y:S05]  /*1820*/  BSYNC.RECONVERGENT B0 ;  /* 0x0000000000007941 */ /* 0x000fea0003800200 */
.L_x_18:
[----:B------:R-:W5:Y:S02]  /*1830*/  LDCU UR4, c[0x0][0x388] ;  /* 0x00007100ff0477ac */ /* 0x000f640008000800 */
[----:B-----5:R-:W-:Y:S01]  /*1840*/  UISETP.NE.AND UP0, UPT, UR4, 0x1, UPT ;  /* 0x000000010400788c */ /* 0x020fe2000bf05270 */
[----:B------:R-:W-:Y:S08]  /*1850*/  BAR.SYNC.DEFER_BLOCKING 0x0 ;  /* 0x0000000000007b1d */ /* 0x000ff00000010000 */
[----:B------:R-:W-:Y:S05]  /*1860*/  BRA.U !UP0, `(.L_x_26) ;  /* 0x0000000508d87547 */ /* 0x000fea000b800000 */
[----:B0123--:R-:W0:Y:S01]  /*1870*/  LDC R0, c[0x0][0x3b4] ;  /* 0x0000ed00ff007b82 */ /* 0x00fe220000000800 */
[----:B------:R-:W-:Y:S01]  /*1880*/  ISETP.GE.AND P0, PT, R8, 0x64, PT ;  /* 0x000000640800780c */ /* 0x000fe20003f06270 */
[----:B------:R-:W-:Y:S01]  /*1890*/  IMAD.MOV.U32 R5, RZ, RZ, RZ ;  /* 0x000000ffff057224 */ /* 0x000fe200078e00ff */
[----:B------:R-:W-:Y:S01]  /*18a0*/  UIMAD UR11, UR10, UR5, URZ ;  /* 0x000000050a0b72a4 */ /* 0x000fe2000f8e02ff */
[----:B------:R-:W-:Y:S01]  /*18b0*/  UMOV UR14, 0x1 ;  /* 0x00000001000e7882 */ /* 0x000fe20000000000 */
[----:B0-----:R-:W-:-:S13]  /*18c0*/  ISETP.GT.AND P0, PT, R0, -0x1, !P0 ;  /* 0xffffffff0000780c */ /* 0x001fda0004704270 */
.L_x_36:
[----:B0-----:R-:W0:Y:S01]  /*18d0*/  LDC.64 R14, c[0x0][0x390] ;  /* 0x0000e400ff0e7b82 */ /* 0x001e220000000a00 */
[----:B------:R-:W-:Y:S01]  /*18e0*/  LEA R5, R5, UR11, 0x2 ;  /* 0x0000000b05057c11 */ /* 0x000fe2000f8e10ff */
[----:B------:R-:W1:Y:S01]  /*18f0*/  LDCU UR4, c[0x0][0x3b0] ;  /* 0x00007600ff0477ac */ /* 0x000e620008000800 */
[----:B------:R-:W-:Y:S01]  /*1900*/  BSSY.RECONVERGENT B0, `(.L_x_27) ;  /* 0x000003b000007945 */ /* 0x000fe20003800200 */
[----:B------:R-:W-:Y:S02]  /*1910*/  IMAD.MOV.U32 R7, RZ, RZ, -0x40800000 ;  /* 0xbf800000ff077424 */ /* 0x000fe400078e00ff */
[----:B------:R-:W-:Y:S02]  /*1920*/  IMAD.MOV.U32 R8, RZ, RZ, RZ ;  /* 0x000000ffff087224 */ /* 0x000fe400078e00ff */
[----:B0-----:R-:W-:Y:S01]  /*1930*/  IMAD.WIDE R14, R5, 0x4, R14 ;  /* 0x00000004050e7825 */ /* 0x001fe200078e020e */
[----:B-1----:R-:W-:Y:S06]  /*1940*/  @P2 BRA `(.L_x_28) ;  /* 0x0000000000d82947 */ /* 0x002fec0003800000 */
[----:B------:R0:W5:Y:S04]  /*1950*/  LDG.E.CONSTANT R6, desc[UR12][R14.64] ;  /* 0x0000000c0e067981 */ /* 0x000168000c1e9900 */
[----:B------:R0:W5:Y:S04]  /*1960*/  LDG.E.CONSTANT R5, desc[UR12][R14.64+0x4] ;  /* 0x0000040c0e057981 */ /* 0x000168000c1e9900 */
[----:B------:R0:W5:Y:S01]  /*1970*/  LDG.E.CONSTANT R4, desc[UR12][R14.64+0x8] ;  /* 0x0000080c0e047981 */ /* 0x000162000c1e9900 */
[----:B------:R-:W-:Y:S02]  /*1980*/  HFMA2 R8, -RZ, RZ, 0, 0 ;  /* 0x00000000ff087431 */ /* 0x000fe400000001ff */
[----:B------:R-:W-:-:S02]  /*1990*/  IMAD.MOV.U32 R7, RZ, RZ, -0x40800000 ;  /* 0xbf800000ff077424 */ /* 0x000fc400078e00ff */
[----:B------:R-:W-:-:S07]  /*19a0*/  IMAD.MOV.U32 R3, RZ, RZ, R22 ;  /* 0x000000ffff037224 */ /* 0x000fce00078e0016 */
.L_x_31:
[----:B------:R-:W-:Y:S01]  /*19b0*/  ISETP.GT.AND P1, PT, R3, 0xbff, PT ;  /* 0x00000bff0300780c */ /* 0x000fe20003f24270 */
[----:B------:R-:W1:-:S12]  /*19c0*/  LDC.64 R16, c[0x0][0x3a0] ;  /* 0x0000e800ff107b82 */ /* 0x000e580000000a00 */
[----:B0-----:R-:W0:Y:S01]  /*19d0*/  @!P1 S2R R15, SR_CgaCtaId ;  /* 0x00000000000f9919 */ /* 0x001e220000008800 */
[----:B------:R-:W-:-:S05]  /*19e0*/  @!P1 MOV R0, 0x400 ;  /* 0x0000040000009802 */ /* 0x000fca0000000f00 */
[----:B------:R-:W-:Y:S02]  /*19f0*/  @!P1 VIADD R0, R0, 0x1000 ;  /* 0x0000100000009836 */ /* 0x000fe40000000000 */
[----:B-1----:R-:W-:-:S03]  /*1a00*/  IMAD.WIDE R28, R3, 0x4, R16 ;  /* 0x00000004031c7825 */ /* 0x002fc600078e0210 */
[----:B0-----:R-:W-:Y:S02]  /*1a10*/  @!P1 LEA R0, R15, R0, 0x18 ;  /* 0x000000000f009211 */ /* 0x001fe400078ec0ff */
[----:B------:R-:W2:Y:S01]  /*1a20*/  LDG.E R24, desc[UR12][R28.64] ;  /* 0x0000000c1c187981 */ /* 0x000ea2000c1e1900 */
[----:B------:R-:W0:Y:S02]  /*1a30*/  @P1 LDC.64 R14, c[0x0][0x390] ;  /* 0x0000e400ff0e1b82 */ /* 0x000e240000000a00 */
[----:B------:R-:W-:-:S05]  /*1a40*/  @!P1 IMAD R26, R3, 0xc, R0 ;  /* 0x0000000c031a9824 */ /* 0x000fca00078e0200 */
[----:B----4-:R-:W1:Y:S01]  /*1a50*/  @!P1 LDS R2, [R26+0x4] ;  /* 0x000004001a029984 */ /* 0x010e620000000800 */
[----:B------:R-:W-:Y:S01]  /*1a60*/  @P1 LEA R17, R3, UR11, 0x2 ;  /* 0x0000000b03111c11 */ /* 0x000fe2000f8e10ff */
[----:B------:R-:W3:Y:S02]  /*1a70*/  LDC R0, c[0x0][0x384] ;  /* 0x0000e100ff007b82 */ /* 0x000ee40000000800 */
[----:B------:R-:W4:Y:S04]  /*1a80*/  @!P1 LDS R25, [R26] ;  /* 0x000000001a199984 */ /* 0x000f280000000800 */
[----:B------:R3:W4:Y:S01]  /*1a90*/  @!P1 LDS R27, [R26+0x8] ;  /* 0x000008001a1b9984 */ /* 0x0007220000000800 */
[----:B0-----:R-:W-:Y:S02]  /*1aa0*/  @P1 IMAD.WIDE R14, R17, 0x4, R14 ;  /* 0x00000004110e1825 */ /* 0x001fe400078e020e */
[----:B------:R-:W0:Y:S02]  /*1ab0*/  LDC.64 R16, c[0x0][0x398] ;  /* 0x0000e600ff107b82 */ /* 0x000e240000000a00 */
[----:B---3--:R-:W-:Y:S01]  /*1ac0*/  IMAD R26, R0, UR8, R3 ;  /* 0x00000008001a7c24 */ /* 0x008fe2000f8e0203 */
[----:B------:R-:W1:Y:S04]  /*1ad0*/  @P1 LDG.E.CONSTANT R2, desc[UR12][R14.64+0x4] ;  /* 0x0000040c0e021981 */ /* 0x000e68000c1e9900 */
[----:B------:R-:W4:Y:S04]  /*1ae0*/  @P1 LDG.E.CONSTANT R25, desc[UR12][R14.64] ;  /* 0x0000000c0e191981 */ /* 0x000f28000c1e9900 */
[----:B------:R-:W3:Y:S01]  /*1af0*/  @P1 LDG.E.CONSTANT R27, desc[UR12][R14.64+0x8] ;  /* 0x0000080c0e1b1981 */ /* 0x000ee2000c1e9900 */
[----:B0-----:R-:W-:-:S05]  /*1b00*/  IMAD.WIDE.U32 R16, R26, 0x4, R16 ;  /* 0x000000041a107825 */ /* 0x001fca00078e0010 */
[----:B-----5:R0:W5:Y:S01]  /*1b10*/  LDG.E R26, desc[UR12][R16.64] ;  /* 0x0000000c101a7981 */ /* 0x020162000c1e1900 */
[----:B------:R-:W-:Y:S01]  /*1b20*/  BSSY.RECONVERGENT B1, `(.L_x_29) ;  /* 0x000000f000017945 */ /* 0x000fe20003800200 */
[----:B--2---:R-:W-:Y:S01]  /*1b30*/  ISETP.GT.AND P1, PT, R24, RZ, PT ;  /* 0x000000ff1800720c */ /* 0x004fe20003f24270 */
[----:B-1----:R-:W-:Y:S01]  /*1b40*/  FADD R24, -R5, R2 ;  /* 0x0000000205187221 */ /* 0x002fe20000000100 */
[----:B----4-:R-:W-:-:S03]  /*1b50*/  FADD R25, -R6, R25 ;  /* 0x0000001906197221 */ /* 0x010fc60000000100 */
[----:B------:R-:W-:Y:S01]  /*1b60*/  FMUL R24, R24, R24 ;  /* 0x0000001818187220 */ /* 0x000fe20000400000 */
[----:B---3--:R-:W-:-:S03]  /*1b70*/  FADD R27, -R4, R27 ;  /* 0x0000001b041b7221 */ /* 0x008fc60000000100 */
[----:B------:R-:W-:-:S04]  /*1b80*/  FFMA R24, R25, R25, R24 ;  /* 0x0000001919187223 */ /* 0x000fc80000000018 */
[----:B------:R-:W-:-:S04]  /*1b90*/  FFMA R27, R27, R27, R24 ;  /* 0x0000001b1b1b7223 */ /* 0x000fc80000000018 */
[----:B------:R-:W-:Y:S01]  /*1ba0*/  @P1 FMUL R27, R27, UR4 ;  /* 0x000000041b1b1c20 */ /* 0x000fe20008400000 */
[----:B0-----:R-:W-:Y:S06]  /*1bb0*/  @!P0 BRA `(.L_x_30) ;  /* 0x0000000000148947 */ /* 0x001fec0003800000 */
[----:B------:R-:W0:Y:S02]  /*1bc0*/  LDS R15, [UR9] ;  /* 0x00000009ff0f7984 */ /* 0x000e240008000800 */
[----:B0-----:R-:W-:-:S13]  /*1bd0*/  FSETP.GEU.AND P1, PT, R2, R15, PT ;  /* 0x0000000f0200720b */ /* 0x001fda0003f2e000 */
[----:B------:R-:W0:Y:S02]  /*1be0*/  @!P1 LDS R15, [UR6] ;  /* 0x00000006ff0f9984 */ /* 0x000e240008000800 */
[----:B0-----:R-:W-:-:S13]  /*1bf0*/  FSETP.GT.AND P1, PT, R2, R15, !P1 ;  /* 0x0000000f0200720b */ /* 0x001fda0004f24000 */
[----:B------:R-:W-:-:S07]  /*1c00*/  @P1 FADD R27, R27, R27 ;  /* 0x0000001b1b1b1221 */ /* 0x000fce0000000000 */
.L_x_30:
[----:B------:R-:W-:Y:S05]  /*1c10*/  BSYNC.RECONVERGENT B1 ;  /* 0x0000000000017941 */ /* 0x000fea0003800200 */
.L_x_29:
[----:B-----5:R-:W-:-:S04]  /*1c20*/  FMNMX R27, R26, R27, PT ;  /* 0x0000001b1a1b7209 */ /* 0x020fc80003800000 */
[----:B------:R-:W-:-:S13]  /*1c30*/  FSETP.NEU.AND P1, PT, R27, R26, PT ;  /* 0x0000001a1b00720b */ /* 0x000fda0003f2d000 */
[----:B------:R1:W-:Y:S01]  /*1c40*/  @P1 STG.E desc[UR12][R16.64], R27 ;  /* 0x0000001b10001986 */ /* 0x0003e2000c10190c */
[----:B------:R-:W-:-:S04]  /*1c50*/  FSETP.GT.AND P1, PT, R27, R7, PT ;  /* 0x000000071b00720b */ /* 0x000fc80003f24000 */
[----:B------:R-:W-:Y:S02]  /*1c60*/  SEL R8, R3, R8, P1 ;  /* 0x0000000803087207 */ /* 0x000fe40000800000 */
[----:B------:R-:W-:Y:S02]  /*1c70*/  IADD3 R3, PT, PT, R23, R3, RZ ;  /* 0x0000000317037210 */ /* 0x000fe40007ffe0ff */
[----:B------:R-:W-:Y:S02]  /*1c80*/  FSEL R7, R27, R7, P1 ;  /* 0x000000071b077208 */ /* 0x000fe40000800000 */
[----:B------:R-:W-:-:S13]  /*1c90*/  ISETP.GE.AND P4, PT, R3, R0, PT ;  /* 0x000000000300720c */ /* 0x000fda0003f86270 */
[----:B-1----:R-:W-:Y:S05]  /*1ca0*/  @!P4 BRA `(.L_x_31) ;  /* 0xfffffffc0040c947 */ /* 0x002fea000383ffff */
.L_x_28:
[----:B------:R-:W-:Y:S05]  /*1cb0*/  BSYNC.RECONVERGENT B0 ;  /* 0x0000000000007941 */ /* 0x000fea0003800200 */
.L_x_27:
[----:B------:R0:W-:Y:S01]  /*1cc0*/  STS [R12], R7 ;  /* 0x000000070c007388 */ /* 0x0001e20000000800 */
[----:B------:R-:W-:-:S03]  /*1cd0*/  ISETP.GE.U32.AND P1, PT, R23, 0x2, PT ;  /* 0x000000021700780c */ /* 0x000fc60003f26070 */
[----:B------:R0:W-:Y:S10]  /*1ce0*/  STS [R9], R8 ;  /* 0x0000000809007388 */ /* 0x0001f40000000800 */
[----:B0-----:R-:W-:Y:S05]  /*1cf0*/  @!P1 BRA `(.L_x_32) ;  /* 0x0000000000789947 */ /* 0x001fea0003800000 */
[----:B------:R-:W-:Y:S01]  /*1d00*/  UMOV UR4, URZ ;  /* 0x000000ff00047c82 */ /* 0x000fe20008000000 */
[----:B------:R-:W-:-:S05]  /*1d10*/  UMOV UR16, 0x2 ;  /* 0x0000000200107882 */ /* 0x000fca0000000000 */
.L_x_35:
[----:B------:R-:W-:Y:S01]  /*1d20*/  UMOV UR10, UR4 ;  /* 0x00000004000a7c82 */ /* 0x000fe20008000000 */
[----:B------:R-:W-:Y:S01]  /*1d30*/  UIADD3 UR4, UPT, UPT, UR4, 0x1, URZ ;  /* 0x0000000104047890 */ /* 0x000fe2000fffe0ff */
[----:B------:R-:W-:Y:S05]  /*1d40*/  BAR.SYNC.DEFER_BLOCKING 0x0 ;  /* 0x0000000000007b1d */ /* 0x000fea0000010000 */
[----:B0-----:R-:W-:Y:S01]  /*1d50*/  SHF.R.U32.HI R3, RZ, UR4, R23 ;  /* 0x00000004ff037c19 */ /* 0x001fe20008011617 */
[----:B------:R-:W-:Y:S03]  /*1d60*/  BSSY.RECONVERGENT B0, `(.L_x_33) ;  /* 0x0000014000007945 */ /* 0x000fe60003800200 */
[----:B------:R-:W-:-:S13]  /*1d70*/  ISETP.GE.U32.AND P1, PT, R22, R3, PT ;  /* 0x000000031600720c */ /* 0x000fda0003f26070 */
[----:B------:R-:W-:Y:S05]  /*1d80*/  @P1 BRA `(.L_x_34) ;  /* 0x0000000000441947 */ /* 0x000fea0003800000 */
[----:B------:R-:W0:Y:S01]  /*1d90*/  S2R R7, SR_CgaCtaId ;  /* 0x0000000000077919 */ /* 0x000e220000008800 */
[----:B------:R-:W-:Y:S02]  /*1da0*/  MOV R6, 0x400 ;  /* 0x0000040000067802 */ /* 0x000fe40000000f00 */
[----:B------:R-:W-:Y:S02]  /*1db0*/  SHF.L.U32 R4, R10, UR10, RZ ;  /* 0x0000000a0a047c19 */ /* 0x000fe400080006ff */
[----:B------:R-:W-:Y:S02]  /*1dc0*/  SHF.L.U32 R3, R19, UR10, RZ ;  /* 0x0000000a13037c19 */ /* 0x000fe400080006ff */
[----:B0-----:R-:W-:-:S05]  /*1dd0*/  LEA R5, R7, R6, 0x18 ;  /* 0x0000000607057211 */ /* 0x001fca00078ec0ff */
[--C-:B----4-:R-:W-:Y:S02]  /*1de0*/  IMAD R2, R4, 0x4, R5.reuse ;  /* 0x0000000404027824 */ /* 0x110fe400078e0205 */
[----:B------:R-:W-:-:S04]  /*1df0*/  IMAD R5, R3, 0x4, R5 ;  /* 0x0000000403057824 */ /* 0x000fc800078e0205 */
[----:B------:R-:W-:Y:S04]  /*1e00*/  LDS R2, [R2] ;  /* 0x0000000002027984 */ /* 0x000fe80000000800 */
[----:B------:R-:W0:Y:S02]  /*1e10*/  LDS R0, [R5] ;  /* 0x0000000005007984 */ /* 0x000e240000000800 */
[----:B0-----:R-:W-:-:S13]  /*1e20*/  FSETP.GEU.AND P1, PT, R0, R2, PT ;  /* 0x000000020000720b */ /* 0x001fda0003f2e000 */
[----:B------:R-:W-:Y:S01]  /*1e30*/  @!P1 VIADD R6, R6, 0x800 ;  /* 0x0000080006069836 */ /* 0x000fe20000000000 */
[----:B------:R-:W-:Y:S04]  /*1e40*/  @!P1 STS [R5], R2 ;  /* 0x0000000205009388 */ /* 0x000fe80000000800 */
[----:B------:R-:W-:-:S04]  /*1e50*/  @!P1 LEA R6, R7, R6, 0x18 ;  /* 0x0000000607069211 */ /* 0x000fc800078ec0ff */
[----:B------:R-:W-:Y:S01]  /*1e60*/  @!P1 LEA R0, R4, R6, 0x2 ;  /* 0x0000000604009211 */ /* 0x000fe200078e10ff */
[----:B------:R-:W-:-:S05]  /*1e70*/  @!P1 IMAD R3, R3, 0x4, R6 ;  /* 0x0000000403039824 */ /* 0x000fca00078e0206 */
[----:B------:R-:W0:Y:S04]  /*1e80*/  @!P1 LDS R0, [R0] ;  /* 0x0000000000009984 */ /* 0x000e280000000800 */
[----:B0-----:R0:W-:Y:S02]  /*1e90*/  @!P1 STS [R3], R0 ;  /* 0x0000000003009388 */ /* 0x0011e40000000800 */
.L_x_34:
[----:B------:R-:W-:Y:S05]  /*1ea0*/  BSYNC.RECONVERGENT B0 ;  /* 0x0000000000007941 */ /* 0x000fea0003800200 */
.L_x_33:
[----:B------:R-:W-:-:S06]  /*1eb0*/  USHF.L.U32 UR10, UR16, UR10, URZ ;  /* 0x0000000a100a7299 */ /* 0x000fcc00080006ff */
[----:B------:R-:W-:-:S13]  /*1ec0*/  ISETP.LE.U32.AND P1, PT, R23, UR10, PT ;  /* 0x0000000a17007c0c */ /* 0x000fda000bf23070 */
[----:B------:R-:W-:Y:S05]  /*1ed0*/  @!P1 BRA `(.L_x_35) ;  /* 0xfffffffc00909947 */ /* 0x000fea000383ffff */
.L_x_32:
[----:B------:R-:W1:Y:S08]  /*1ee0*/  S2UR UR10, SR_CgaCtaId ;  /* 0x00000000000a79c3 */ /* 0x000e700000008800 */
[----:B------:R-:W-:Y:S06]  /*1ef0*/  BAR.SYNC.DEFER_BLOCKING 0x0 ;  /* 0x0000000000007b1d */ /* 0x000fec0000010000 */
[----:B------:R-:W-:-:S02]  /*1f00*/  UMOV UR4, 0x400 ;  /* 0x0000040000047882 */ /* 0x000fc40000000000 */
[----:B0---4-:R-:W0:Y:S01]  /*1f10*/  @!P3 LDC.64 R2, c[0x0][0x3a8] ;  /* 0x0000ea00ff02bb82 */ /* 0x011e220000000a00 */
[----:B------:R-:W-:Y:S01]  /*1f20*/  VOTEU.ALL UP0, P3 ;  /* 0x0000000000ff7886 */ /* 0x000fe20001800000 */
[----:B-1----:R-:W-:Y:S01]  /*1f30*/  ULEA UR4, UR10, UR4, 0x18 ;  /* 0x000000040a047291 */ /* 0x002fe2000f8ec0ff */
[----:B------:R-:W1:Y:S08]  /*1f40*/  LDCU UR10, c[0x0][0x388] ;  /* 0x00007100ff0a77ac */ /* 0x000e700008000800 */
[----:B------:R-:W2:Y:S01]  /*1f50*/  LDS R5, [UR4+0x800] ;  /* 0x00080004ff057984 */ /* 0x000ea20008000800 */
[----:B-1----:R-:W-:-:S02]  /*1f60*/  @!UP0 UIMAD UR4, UR5, UR10, UR14 ;  /* 0x0000000a050482a4 */ /* 0x002fc4000f8e020e */
[----:B------:R-:W-:-:S04]  /*1f70*/  UIADD3 UR14, UPT, UPT, UR14, 0x1, URZ ;  /* 0x000000010e0e7890 */ /* 0x000fc8000fffe0ff */
[----:B------:R-:W-:Y:S01]  /*1f80*/  IMAD.U32 R7, RZ, RZ, UR4 ;  /* 0x00000004ff077e24 */ /* 0x000fe2000f8e00ff */
[----:B------:R-:W-:-:S03]  /*1f90*/  UISETP.NE.AND UP0, UPT, UR14, UR10, UPT ;  /* 0x0000000a0e00728c */ /* 0x000fc6000bf05270 */
[----:B0-----:R-:W-:-:S05]  /*1fa0*/  @!P3 IMAD.WIDE R2, R7, 0x4, R2 ;  /* 0x000000040702b825 */ /* 0x001fca00078e0202 */
[----:B--2---:R0:W-:Y:S01]  /*1fb0*/  @!P3 STG.E desc[UR12][R2.64], R5 ;  /* 0x000000050200b986 */ /* 0x0041e2000c10190c */
[----:B------:R-:W-:Y:S05]  /*1fc0*/  BRA.U UP0, `(.L_x_36) ;  /* 0xfffffff900407547 */ /* 0x000fea000b83ffff */
.L_x_26:
[----:B------:R-:W5:Y:S01]  /*1fd0*/  LDCU UR4, c[0x0][0x380] ;  /* 0x00007000ff0477ac */ /* 0x000f620008000800 */
[----:B------:R-:W-:-:S04]  /*1fe0*/  UIADD3 UR5, UPT, UPT, UR15, UR5, URZ ;  /* 0x000000050f057290 */ /* 0x000fc8000fffe0ff */
[----:B-----5:R-:W-:-:S09]  /*1ff0*/  UISETP.GE.AND UP0, UPT, UR5, UR4, UPT ;  /* 0x000000040500728c */ /* 0x020fd2000bf06270 */
[----:B------:R-:W-:Y:S05]  /*2000*/  BRA.U !UP0, `(.L_x_37) ;  /* 0xffffffe108d07547 */ /* 0x000fea000b83ffff */
[----:B------:R-:W-:Y:S05]  /*2010*/  EXIT ;  /* 0x000000000000794d */ /* 0x000fea0003800000 */
.L_x_38:
        /* <DEDUP_REMOVED lines=14> */
.L_x_107:


//--------------------- .text._Z27farthestpointsamplingKerneliiiPKfPfPi --------------------------
	.section	.text._Z27farthestpointsamplingKerneliiiPKfPfPi,"ax",@progbits
	.align	128
        .global         _Z27farthestpointsamplingKerneliiiPKfPfPi
        .type           _Z27farthestpointsamplingKerneliiiPKfPfPi,@function
        .size           _Z27farthestpointsamplingKerneliiiPKfPfPi,(.L_x_108 - _Z27farthestpointsamplingKerneliiiPKfPfPi)
        .other          _Z27farthestpointsamplingKerneliiiPKfPfPi,@"STO_CUDA_ENTRY STV_DEFAULT"
_Z27farthestpointsamplingKerneliiiPKfPfPi:
.text._Z27farthestpointsamplingKerneliiiPKfPfPi:
        /* <DEDUP_REMOVED lines=10> */
[----:B------:R-:W2:Y:S01]  /*00a0*/  LDCU.64 UR10, c[0x0][0x358] ;  /* 0x00006b00ff0a77ac */ /* 0x000ea20008000a00 */
[----:B------:R-:W3:Y:S05]  /*00b0*/  LDCU UR9, c[0x0][0x370] ;  /* 0x00006e00ff0977ac */ /* 0x000eea0008000800 */
[----:B------:R-:W4:Y:S01]  /*00c0*/  LDC R9, c[0x0][0x384] ;  /* 0x0000e100ff097b82 */ /* 0x000f220000000800 */
[----:B------:R-:W-:Y:S01]  /*00d0*/  UMOV UR7, UR4 ;  /* 0x0000000400077c82 */ /* 0x000fe20008000000 */
[----:B0-----:R-:W0:Y:S01]  /*00e0*/  I2F.U32.RP R6, R5 ;  /* 0x0000000500067306 */ /* 0x001e220000209000 */
[----:B------:R-:W-:-:S02]  /*00f0*/  ISETP.NE.U32.AND P2, PT, R5, RZ, PT ;  /* 0x000000ff0500720c */ /* 0x000fc40003f45070 */
[C---:B----4-:R-:W-:Y:S01]  /*0100*/  VIMNMX R0, PT, PT, R9.reuse, 0xc00, PT ;  /* 0x00000c0009007848 */ /* 0x050fe20003fe0100 */
[----:B-1----:R-:W-:Y:S02]  /*0110*/  IMAD.IADD R7, R4, 0x1, R5 ;  /* 0x0000000104077824 */ /* 0x002fe400078e0205 */
[----:B------:R-:W-:Y:S02]  /*0120*/  IMAD R17, R9, 0x3, RZ ;  /* 0x0000000309117824 */ /* 0x000fe400078e02ff */
[----:B------:R-:W-:Y:S01]  /*0130*/  IMAD R0, R0, 0x3, RZ ;  /* 0x0000000300007824 */ /* 0x000fe200078e02ff */
[----:B0-----:R-:W0:Y:S04]  /*0140*/  MUFU.RCP R6, R6 ;  /* 0x0000000600067308 */ /* 0x001e280000001000 */
[----:B------:R-:W-:-:S02]  /*0150*/  ISETP.GE.AND P0, PT, R7, R0, PT ;  /* 0x000000000700720c */ /* 0x000fc40003f06270 */
[----:B------:R-:W-:Y:S01]  /*0160*/  VIMNMX R0, PT, PT, R0, R7, !PT ;  /* 0x0000000700007248 */ /* 0x000fe20007fe0100 */
[----:B0-----:R-:W-:Y:S01]  /*0170*/  VIADD R2, R6, 0xffffffe ;  /* 0x0ffffffe06027836 */ /* 0x001fe20000000000 */
[----:B------:R-:W-:-:S03]  /*0180*/  SEL R6, RZ, 0x1, P0 ;  /* 0x00000001ff067807 */ /* 0x000fc60000000000 */
[----:B------:R0:W1:Y:S01]  /*0190*/  F2I.FTZ.U32.TRUNC.NTZ R3, R2 ;  /* 0x0000000200037305 */ /* 0x000062000021f000 */
[----:B------:R-:W-:Y:S01]  /*01a0*/  IADD3 R0, PT, PT, R0, -R7, -R6 ;  /* 0x8000000700007210 */ /* 0x000fe20007ffe806 */
[----:B0-----:R-:W-:Y:S02]  /*01b0*/  HFMA2 R2, -RZ, RZ, 0, 0 ;  /* 0x00000000ff027431 */ /* 0x001fe400000001ff */
[----:B-1----:R-:W-:-:S04]  /*01c0*/  IMAD.MOV R8, RZ, RZ, -R3 ;  /* 0x000000ffff087224 */ /* 0x002fc800078e0a03 */
[----:B------:R-:W-:-:S04]  /*01d0*/  IMAD R11, R8, R5, RZ ;  /* 0x00000005080b7224 */ /* 0x000fc800078e02ff */
[----:B------:R-:W-:-:S06]  /*01e0*/  IMAD.HI.U32 R3, R3, R11, R2 ;  /* 0x0000000b03037227 */ /* 0x000fcc00078e0002 */
[----:B------:R-:W-:-:S04]  /*01f0*/  IMAD.HI.U32 R3, R3, R0, RZ ;  /* 0x0000000003037227 */ /* 0x000fc800078e00ff */
[----:B------:R-:W-:-:S04]  /*0200*/  IMAD.MOV R2, RZ, RZ, -R3 ;  /* 0x000000ffff027224 */ /* 0x000fc800078e0a03 */
[----:B------:R-:W-:Y:S01]  /*0210*/  IMAD R0, R5, R2, R0 ;  /* 0x0000000205007224 */ /* 0x000fe200078e0200 */
[----:B------:R-:W-:-:S04]  /*0220*/  SHF.L.U32 R2, R4, 0x1, RZ ;  /* 0x0000000104027819 */ /* 0x000fc800000006ff */
[----:B------:R-:W-:-:S13]  /*0230*/  ISETP.GE.U32.AND P0, PT, R0, R5, PT ;  /* 0x000000050000720c */ /* 0x000fda0003f06070 */
[----:B------:R-:W-:Y:S01]  /*0240*/  @P0 IMAD.IADD R0, R0, 0x1, -R5 ;  /* 0x0000000100000824 */ /* 0x000fe200078e0a05 */
[----:B------:R-:W-:-:S04]  /*0250*/  @P0 IADD3 R3, PT, PT, R3, 0x1, RZ ;  /* 0x0000000103030810 */ /* 0x000fc80007ffe0ff */
[----:B------:R-:W-:Y:S01]  /*0260*/  ISETP.GE.U32.AND P1, PT, R0, R5, PT ;  /* 0x000000050000720c */ /* 0x000fe20003f26070 */
[----:B------:R-:W-:-:S12]  /*0270*/  IMAD R0, R9, UR4, R4 ;  /* 0x0000000409007c24 */ /* 0x000fd8000f8e0204 */
[----:B------:R-:W-:Y:S01]  /*0280*/  @P1 VIADD R3, R3, 0x1 ;  /* 0x0000000103031836 */ /* 0x000fe20000000000 */
[----:B------:R-:W-:-:S05]  /*0290*/  @!P2 LOP3.LUT R3, RZ, R5, RZ, 0x33, !PT ;  /* 0x00000005ff03a212 */ /* 0x000fca00078e33ff */
[----:B--23--:R-:W-:-:S07]  /*02a0*/  IMAD.IADD R3, R6, 0x1, R3 ;  /* 0x0000000106037824 */ /* 0x00cfce00078e0203 */
.L_x_56:
[C---:B------:R-:W-:Y:S01]  /*02b0*/  ISETP.NE.AND P0, PT, R4.reuse, RZ, PT ;  /* 0x000000ff0400720c */ /* 0x040fe20003f05270 */
[----:B01----:R-:W0:Y:S01]  /*02c0*/  LDC R13, c[0x0][0x384] ;  /* 0x0000e100ff0d7b82 */ /* 0x003e220000000800 */
[----:B------:R-:W-:Y:S11]  /*02d0*/  BSSY.RECONVERGENT B0, `(.L_x_39) ;  /* 0x0000011000007945 */ /* 0x000ff60003800200 */
[----:B------:R-:W1:Y:S08]  /*02e0*/  @!P0 LDC R9, c[0x0][0x388] ;  /* 0x0000e200ff098b82 */ /* 0x000e700000000800 */
[----:B--2---:R-:W2:Y:S01]  /*02f0*/  @!P0 LDC.64 R6, c[0x0][0x3a0] ;  /* 0x0000e800ff068b82 */ /* 0x004ea20000000a00 */
[----:B0-----:R-:W-:Y:S01]  /*0300*/  ISETP.GE.AND P1, PT, R4, R13, PT ;  /* 0x0000000d0400720c */ /* 0x001fe20003f26270 */
[----:B-1----:R-:W-:-:S04]  /*0310*/  @!P0 IMAD R9, R9, UR4, RZ ;  /* 0x0000000409098c24 */ /* 0x002fc8000f8e02ff */
[----:B--2---:R-:W-:-:S05]  /*0320*/  @!P0 IMAD.WIDE R6, R9, 0x4, R6 ;  /* 0x0000000409068825 */ /* 0x004fca00078e0206 */
[----:B------:R0:W-:Y:S03]  /*0330*/  @!P0 STG.E desc[UR10][R6.64], RZ ;  /* 0x000000ff06008986 */ /* 0x0001e6000c10190a */
[----:B------:R-:W-:Y:S05]  /*0340*/  @P1 BRA `(.L_x_40) ;  /* 0x0000000000241947 */ /* 0x000fea0003800000 */
[----:B------:R-:W1:Y:S01]  /*0350*/  LDC.64 R8, c[0x0][0x398] ;  /* 0x0000e600ff087b82 */ /* 0x000e620000000a00 */
[----:B------:R-:W-:Y:S02]  /*0360*/  IMAD.MOV.U32 R10, RZ, RZ, R4 ;  /* 0x000000ffff0a7224 */ /* 0x000fe400078e0004 */
[----:B------:R-:W-:-:S07]  /*0370*/  IMAD.MOV.U32 R11, RZ, RZ, 0x7e967699 ;  /* 0x7e967699ff0b7424 */ /* 0x000fce00078e00ff */
.L_x_41:
[----:B0-2---:R-:W-:Y:S01]  /*0380*/  IMAD R7, R13, UR7, R10 ;  /* 0x000000070d077c24 */ /* 0x005fe2000f8e020a */
[----:B------:R-:W-:-:S03]  /*0390*/  IADD3 R10, PT, PT, R5, R10, RZ ;  /* 0x0000000a050a7210 */ /* 0x000fc60007ffe0ff */
[----:B-1----:R-:W-:Y:S01]  /*03a0*/  IMAD.WIDE.U32 R6, R7, 0x4, R8 ;  /* 0x0000000407067825 */ /* 0x002fe200078e0008 */
[----:B------:R-:W-:-:S04]  /*03b0*/  ISETP.GE.AND P0, PT, R10, R13, PT ;  /* 0x0000000d0a00720c */ /* 0x000fc80003f06270 */
[----:B------:R2:W-:Y:S09]  /*03c0*/  STG.E desc[UR10][R6.64], R11 ;  /* 0x0000000b06007986 */ /* 0x0005f2000c10190a */
[----:B------:R-:W-:Y:S05]  /*03d0*/  @!P0 BRA `(.L_x_41) ;  /* 0xfffffffc00e88947 */ /* 0x000fea000383ffff */
.L_x_40:
[----:B------:R-:W-:Y:S05]  /*03e0*/  BSYNC.RECONVERGENT B0 ;  /* 0x0000000000007941 */ /* 0x000fea0003800200 */
.L_x_39:
[----:B------:R-:W1:Y:S01]  /*03f0*/  LDCU UR5, c[0x0][0x384] ;  /* 0x00007080ff0577ac */ /* 0x000e620008000800 */
[----:B------:R-:W-:Y:S01]  /*0400*/  BSSY.RECONVERGENT B0, `(.L_x_42) ;  /* 0x0000046000007945 */ /* 0x000fe20003800200 */
[----:B-1----:R-:W-:-:S04]  /*0410*/  UISETP.LT.AND UP0, UPT, UR5, 0xc00, UPT ;  /* 0x00000c000500788c */ /* 0x002fc8000bf01270 */
[----:B------:R-:W-:-:S04]  /*0420*/  USEL UR5, UR5, 0xc00, UP0 ;  /* 0x00000c0005057887 */ /* 0x000fc80008000000 */
[----:B------:R-:W-:-:S06]  /*0430*/  UIMAD UR5, UR5, 0x3, URZ ;  /* 0x00000003050578a4 */ /* 0x000fcc000f8e02ff */
[----:B------:R-:W-:-:S13]  /*0440*/  ISETP.GE.AND P0, PT, R4, UR5, PT ;  /* 0x0000000504007c0c */ /* 0x000fda000bf06270 */
[----:B------:R-:W-:Y:S05]  /*0450*/  @P0 BRA `(.L_x_43) ;  /* 0x0000000400000947 */ /* 0x000fea0003800000 */
[C---:B------:R-:W-:Y:S01]  /*0460*/  LOP3.LUT R12, R3.reuse, 0x3, RZ, 0xc0, !PT ;  /* 0x00000003030c7812 */ /* 0x040fe200078ec0ff */
[----:B------:R-:W-:Y:S01]  /*0470*/  BSSY.RECONVERGENT B1, `(.L_x_44) ;  /* 0x0000021000017945 */ /* 0x000fe20003800200 */
[----:B------:R-:W-:Y:S01]  /*0480*/  ISETP.GE.U32.AND P0, PT, R3, 0x3, PT ;  /* 0x000000030300780c */ /* 0x000fe20003f06070 */
[----:B0-2---:R-:W-:Y:S01]  /*0490*/  IMAD.SHL.U32 R6, R5, 0x4, RZ ;  /* 0x0000000405067824 */ /* 0x005fe200078e00ff */
[----:B------:R-:W-:Y:S01]  /*04a0*/  ISETP.NE.AND P1, PT, R12, 0x3, PT ;  /* 0x000000030c00780c */ /* 0x000fe20003f25270 */
[----:B------:R-:W-:Y:S02]  /*04b0*/  IMAD R7, R17, UR4, RZ ;  /* 0x0000000411077c24 */ /* 0x000fe4000f8e02ff */
[----:B------:R-:W-:-:S10]  /*04c0*/  IMAD.MOV.U32 R16, RZ, RZ, R4 ;  /* 0x000000ffff107224 */ /* 0x000fd400078e0004 */
[----:B------:R-:W-:Y:S05]  /*04d0*/  @!P1 BRA `(.L_x_45) ;  /* 0x0000000000689947 */ /* 0x000fea0003800000 */
[----:B------:R-:W0:Y:S01]  /*04e0*/  LDC.64 R8, c[0x0][0x390] ;  /* 0x0000e400ff087b82 */ /* 0x000e220000000a00 */
[----:B------:R-:W-:-:S05]  /*04f0*/  IADD3 R11, PT, PT, R7, R4, RZ ;  /* 0x00000004070b7210 */ /* 0x000fca0007ffe0ff */
[----:B0-----:R-:W-:-:S05]  /*0500*/  IMAD.WIDE R8, R11, 0x4, R8 ;  /* 0x000000040b087825 */ /* 0x001fca00078e0208 */
[----:B------:R-:W2:Y:S01]  /*0510*/  LDG.E.CONSTANT R10, desc[UR10][R8.64] ;  /* 0x0000000a080a7981 */ /* 0x000ea2000c1e9900 */
[----:B------:R-:W0:Y:S01]  /*0520*/  S2UR UR8, SR_CgaCtaId ;  /* 0x00000000000879c3 */ /* 0x000e220000008800 */
[----:B------:R-:W-:Y:S01]  /*0530*/  UMOV UR6, 0x400 ;  /* 0x0000040000067882 */ /* 0x000fe20000000000 */
[----:B------:R-:W-:Y:S01]  /*0540*/  ISETP.NE.AND P1, PT, R12, RZ, PT ;  /* 0x000000ff0c00720c */ /* 0x000fe20003f25270 */
[----:B------:R-:W-:Y:S01]  /*0550*/  UIADD3 UR6, UPT, UPT, UR6, 0x1000, URZ ;  /* 0x0000100006067890 */ /* 0x000fe2000fffe0ff */
[----:B------:R-:W-:-:S03]  /*0560*/  IMAD.IADD R16, R4, 0x1, R5 ;  /* 0x0000000104107824 */ /* 0x000fc600078e0205 */
[----:B0-----:R-:W-:-:S06]  /*0570*/  ULEA UR6, UR8, UR6, 0x18 ;  /* 0x0000000608067291 */ /* 0x001fcc000f8ec0ff */
[----:B------:R-:W-:-:S05]  /*0580*/  LEA R13, R4, UR6, 0x2 ;  /* 0x00000006040d7c11 */ /* 0x000fca000f8e10ff */
[----:B--2---:R0:W-:Y:S01]  /*0590*/  STS [R13], R10 ;  /* 0x0000000a0d007388 */ /* 0x0041e20000000800 */
[----:B------:R-:W-:Y:S05]  /*05a0*/  @!P1 BRA `(.L_x_45) ;  /* 0x0000000000349947 */ /* 0x000fea0003800000 */
[----:B------:R-:W-:Y:S02]  /*05b0*/  ISETP.NE.AND P1, PT, R12, 0x1, PT ;  /* 0x000000010c00780c */ /* 0x000fe40003f25270 */
[----:B------:R-:W-:-:S05]  /*05c0*/  IADD3 R8, P2, PT, R6, R8, RZ ;  /* 0x0000000806087210 */ /* 0x000fca0007f5e0ff */
[----:B------:R-:W-:-:S06]  /*05d0*/  IMAD.X R9, RZ, RZ, R9, P2 ;  /* 0x000000ffff097224 */ /* 0x000fcc00010e0609 */
[----:B0-----:R-:W-:Y:S02]  /*05e0*/  @P1 IADD3 R10, P2, PT, R6, R8, RZ ;  /* 0x00000008060a1210 */ /* 0x001fe40007f5e0ff */
[----:B------:R-:W2:Y:S02]  /*05f0*/  LDG.E.CONSTANT R8, desc[UR10][R8.64] ;  /* 0x0000000a08087981 */ /* 0x000ea4000c1e9900 */
[----:B------:R-:W-:-:S05]  /*0600*/  @P1 IADD3.X R11, PT, PT, RZ, R9, RZ, P2, !PT ;  /* 0x00000009ff0b1210 */ /* 0x000fca00017fe4ff */
[----:B------:R-:W3:Y:S01]  /*0610*/  @P1 LDG.E.CONSTANT R10, desc[UR10][R10.64] ;  /* 0x0000000a0a0a1981 */ /* 0x000ee2000c1e9900 */
[----:B------:R-:W-:-:S04]  /*0620*/  IMAD.IADD R15, R13, 0x1, R6 ;  /* 0x000000010d0f7824 */ /* 0x000fc800078e0206 */
[----:B------:R-:W-:Y:S01]  /*0630*/  @P1 IMAD.IADD R13, R6, 0x1, R15 ;  /* 0x00000001060d1824 */ /* 0x000fe200078e020f */
[----:B------:R-:W-:-:S05]  /*0640*/  IADD3 R16, PT, PT, R16, R5, RZ ;  /* 0x0000000510107210 */ /* 0x000fca0007ffe0ff */
[----:B------:R-:W-:Y:S01]  /*0650*/  @P1 IMAD.IADD R16, R16, 0x1, R5 ;  /* 0x0000000110101824 */ /* 0x000fe200078e0205 */
[----:B--2---:R1:W-:Y:S04]  /*0660*/  STS [R15], R8 ;  /* 0x000000080f007388 */ /* 0x0043e80000000800 */
[----:B---3--:R1:W-:Y:S02]  /*0670*/  @P1 STS [R13], R10 ;  /* 0x0000000a0d001388 */ /* 0x0083e40000000800 */
.L_x_45:
[----:B------:R-:W-:Y:S05]  /*0680*/  BSYNC.RECONVERGENT B1 ;  /* 0x0000000000017941 */ /* 0x000fea0003800200 */
.L_x_44:
[----:B------:R-:W-:Y:S05]  /*0690*/  @!P0 BRA `(.L_x_43) ;  /* 0x0000000000708947 */ /* 0x000fea0003800000 */
[----:B------:R-:W2:Y:S01]  /*06a0*/  S2R R11, SR_CgaCtaId ;  /* 0x00000000000b7919 */ /* 0x000ea20000008800 */
[----:B-1----:R-:W1:Y:S01]  /*06b0*/  LDC.64 R8, c[0x0][0x390] ;  /* 0x0000e400ff087b82 */ /* 0x002e620000000a00 */
[----:B0-----:R-:W-:-:S05]  /*06c0*/  MOV R10, 0x400 ;  /* 0x00000400000a7802 */ /* 0x001fca0000000f00 */
[----:B------:R-:W-:-:S05]  /*06d0*/  VIADD R10, R10, 0x1000 ;  /* 0x000010000a0a7836 */ /* 0x000fca0000000000 */
[----:B--2---:R-:W-:-:S07]  /*06e0*/  LEA R29, R11, R10, 0x18 ;  /* 0x0000000a0b1d7211 */ /* 0x004fce00078ec0ff */
.L_x_46:
[----:B------:R-:W-:-:S05]  /*06f0*/  IADD3 R19, PT, PT, R7, R16, RZ ;  /* 0x0000001007137210 */ /* 0x000fca0007ffe0ff */
[----:B01----:R-:W-:-:S03]  /*0700*/  IMAD.WIDE R18, R19, 0x4, R8 ;  /* 0x0000000413127825 */ /* 0x003fc600078e0208 */
[----:B------:R-:W-:-:S03]  /*0710*/  IADD3 R14, P0, PT, R6, R18, RZ ;  /* 0x00000012060e7210 */ /* 0x000fc60007f1e0ff */
[----:B------:R-:W2:Y:S02]  /*0720*/  LDG.E.CONSTANT R18, desc[UR10][R18.64] ;  /* 0x0000000a12127981 */ /* 0x000ea4000c1e9900 */
[----:B------:R-:W-:Y:S01]  /*0730*/  IMAD.X R15, RZ, RZ, R19, P0 ;  /* 0x000000ffff0f7224 */ /* 0x000fe200000e0613 */
[----:B------:R-:W-:-:S04]  /*0740*/  IADD3 R12, P0, PT, R6, R14, RZ ;  /* 0x0000000e060c7210 */ /* 0x000fc80007f1e0ff */
[----:B------:R-:W3:Y:S01]  /*0750*/  LDG.E.CONSTANT R14, desc[UR10][R14.64] ;  /* 0x0000000a0e0e7981 */ /* 0x000ee2000c1e9900 */
[----:B------:R-:W-:Y:S01]  /*0760*/  IMAD.X R13, RZ, RZ, R15, P0 ;  /* 0x000000ffff0d7224 */ /* 0x000fe200000e060f */
[----:B------:R-:W-:-:S04]  /*0770*/  IADD3 R10, P0, PT, R6, R12, RZ ;  /* 0x0000000c060a7210 */ /* 0x000fc80007f1e0ff */
[----:B------:R-:W-:Y:S01]  /*0780*/  IADD3.X R11, PT, PT, RZ, R13, RZ, P0, !PT ;  /* 0x0000000dff0b7210 */ /* 0x000fe200007fe4ff */
[----:B------:R-:W4:Y:S04]  /*0790*/  LDG.E.CONSTANT R12, desc[UR10][R12.64] ;  /* 0x0000000a0c0c7981 */ /* 0x000f28000c1e9900 */
[----:B------:R-:W5:Y:S01]  /*07a0*/  LDG.E.CONSTANT R10, desc[UR10][R10.64] ;  /* 0x0000000a0a0a7981 */ /* 0x000f62000c1e9900 */
[----:B------:R-:W-:-:S04]  /*07b0*/  IMAD R21, R16, 0x4, R29 ;  /* 0x0000000410157824 */ /* 0x000fc800078e021d */
[----:B------:R-:W-:-:S05]  /*07c0*/  IMAD.IADD R23, R6, 0x1, R21 ;  /* 0x0000000106177824 */ /* 0x000fca00078e0215 */
[----:B------:R-:W-:-:S05]  /*07d0*/  IADD3 R25, PT, PT, R6, R23, RZ ;  /* 0x0000001706197210 */ /* 0x000fca0007ffe0ff */
[C---:B------:R-:W-:Y:S02]  /*07e0*/  IMAD.IADD R27, R6.reuse, 0x1, R25 ;  /* 0x00000001061b7824 */ /* 0x040fe400078e0219 */
[----:B------:R-:W-:-:S05]  /*07f0*/  IMAD.IADD R16, R6, 0x1, R16 ;  /* 0x0000000106107824 */ /* 0x000fca00078e0210 */
[----:B------:R-:W-:Y:S01]  /*0800*/  ISETP.GE.AND P0, PT, R16, UR5, PT ;  /* 0x0000000510007c0c */ /* 0x000fe2000bf06270 */
[----:B--2---:R0:W-:Y:S04]  /*0810*/  STS [R21], R18 ;  /* 0x0000001215007388 */ /* 0x0041e80000000800 */
[----:B---3--:R0:W-:Y:S04]  /*0820*/  STS [R23], R14 ;  /* 0x0000000e17007388 */ /* 0x0081e80000000800 */
[----:B----4-:R0:W-:Y:S04]  /*0830*/  STS [R25], R12 ;  /* 0x0000000c19007388 */ /* 0x0101e80000000800 */
[----:B-----5:R0:W-:Y:S01]  /*0840*/  STS [R27], R10 ;  /* 0x0000000a1b007388 */ /* 0x0201e20000000800 */
[----:B------:R-:W-:Y:S05]  /*0850*/  @!P0 BRA `(.L_x_46) ;  /* 0xfffffffc00a48947 */ /* 0x000fea000383ffff */
.L_x_43:
[----:B------:R-:W-:Y:S05]  /*0860*/  BSYNC.RECONVERGENT B0 ;  /* 0x0000000000007941 */ /* 0x000fea0003800200 */
.L_x_42:
[----:B------:R-:W3:Y:S02]  /*0870*/  LDCU UR5, c[0x0][0x388] ;  /* 0x00007100ff0577ac */ /* 0x000ee40008000800 */
[----:B---3--:R-:W-:Y:S01]  /*0880*/  UISETP.NE.AND UP0, UPT, UR5, 0x1, UPT ;  /* 0x000000010500788c */ /* 0x008fe2000bf05270 */
[----:B------:R-:W-:Y:S08]  /*0890*/  BAR.SYNC.DEFER_BLOCKING 0x0 ;  /* 0x0000000000007b1d */ /* 0x000ff00000010000 */
[----:B------:R-:W-:Y:S05]  /*08a0*/  BRA.U !UP0, `(.L_x_47) ;  /* 0x0000000508c87547 */ /* 0x000fea000b800000 */
[----:B------:R-:W-:Y:S02]  /*08b0*/  HFMA2 R9, -RZ, RZ, 0, 0 ;  /* 0x00000000ff097431 */ /* 0x000fe400000001ff */
[----:B01----:R-:W-:-:S07]  /*08c0*/  IMAD.MOV.U32 R10, RZ, RZ, 0x1 ;  /* 0x00000001ff0a7424 */ /* 0x003fce00078e00ff */
.L_x_55:
[----:B------:R-:W0:Y:S01]  /*08d0*/  LDCU UR5, c[0x0][0x384] ;  /* 0x00007080ff0577ac */ /* 0x000e220008000800 */
[----:B--2---:R-:W1:Y:S01]  /*08e0*/  LDC.64 R6, c[0x0][0x390] ;  /* 0x0000e400ff067b82 */ /* 0x004e620000000a00 */
[----:B------:R-:W-:Y:S01]  /*08f0*/  IMAD R19, R17, UR4, RZ ;  /* 0x0000000411137c24 */ /* 0x000fe2000f8e02ff */
[----:B------:R-:W-:Y:S01]  /*0900*/  BSSY.RECONVERGENT B0, `(.L_x_48) ;  /* 0x0000034000007945 */ /* 0x000fe20003800200 */
[----:B------:R-:W-:Y:S01]  /*0910*/  IMAD.MOV.U32 R13, RZ, RZ, -0x40800000 ;  /* 0xbf800000ff0d7424 */ /* 0x000fe200078e00ff */
[----:B------:R-:W-:Y:S01]  /*0920*/  MOV R14, RZ ;  /* 0x000000ff000e7202 */ /* 0x000fe20000000f00 */
[----:B------:R-:W-:Y:S01]  /*0930*/  IMAD R9, R9, 0x3, R19 ;  /* 0x0000000309097824 */ /* 0x000fe200078e0213 */
[----:B0-----:R-:W-:Y:S01]  /*0940*/  ISETP.GE.AND P0, PT, R4, UR5, PT ;  /* 0x0000000504007c0c */ /* 0x001fe2000bf06270 */
[----:B------:R-:W0:Y:S02]  /*0950*/  LDCU UR5, c[0x0][0x384] ;  /* 0x00007080ff0577ac */ /* 0x000e240008000800 */
[----:B-1----:R-:W-:-:S10]  /*0960*/  IMAD.WIDE R6, R9, 0x4, R6 ;  /* 0x0000000409067825 */ /* 0x002fd400078e0206 */
[----:B0-----:R-:W-:Y:S05]  /*0970*/  @P0 BRA `(.L_x_49) ;  /* 0x0000000000b00947 */ /* 0x001fea0003800000 */
[----:B------:R0:W5:Y:S04]  /*0980*/  LDG.E.CONSTANT R11, desc[UR10][R6.64] ;  /* 0x0000000a060b7981 */ /* 0x000168000c1e9900 */
[----:B------:R0:W5:Y:S04]  /*0990*/  LDG.E.CONSTANT R12, desc[UR10][R6.64+0x4] ;  /* 0x0000040a060c7981 */ /* 0x000168000c1e9900 */
[----:B------:R0:W5:Y:S01]  /*09a0*/  LDG.E.CONSTANT R16, desc[UR10][R6.64+0x8] ;  /* 0x0000080a06107981 */ /* 0x000162000c1e9900 */
[----:B------:R-:W-:Y:S01]  /*09b0*/  MOV R8, 0x400 ;  /* 0x0000040000087802 */ /* 0x000fe20000000f00 */
[----:B------:R-:W-:Y:S01]  /*09c0*/  IMAD R19, R4, 0x3, R19 ;  /* 0x0000000304137824 */ /* 0x000fe200078e0213 */
[----:B------:R-:W-:Y:S01]  /*09d0*/  MOV R14, RZ ;  /* 0x000000ff000e7202 */ /* 0x000fe20000000f00 */
[----:B------:R-:W1:Y:S01]  /*09e0*/  S2R R9, SR_CgaCtaId ;  /* 0x0000000000097919 */ /* 0x000e620000008800 */
[----:B------:R-:W-:-:S02]  /*09f0*/  IMAD.MOV.U32 R18, RZ, RZ, R0 ;  /* 0x000000ffff127224 */ /* 0x000fc400078e0000 */
[----:B------:R-:W-:Y:S02]  /*0a00*/  VIADD R8, R8, 0x1000 ;  /* 0x0000100008087836 */ /* 0x000fe40000000000 */
[----:B------:R-:W-:Y:S02]  /*0a10*/  IMAD.MOV.U32 R13, RZ, RZ, -0x40800000 ;  /* 0xbf800000ff0d7424 */ /* 0x000fe400078e00ff */
[----:B------:R-:W-:Y:S01]  /*0a20*/  IMAD.MOV.U32 R15, RZ, RZ, R4 ;  /* 0x000000ffff0f7224 */ /* 0x000fe200078e0004 */
[----:B-1----:R-:W-:-:S05]  /*0a30*/  LEA R9, R9, R8, 0x18 ;  /* 0x0000000809097211 */ /* 0x002fca00078ec0ff */
[----:B------:R-:W-:-:S05]  /*0a40*/  IMAD R20, R4, 0xc, R9 ;  /* 0x0000000c04147824 */ /* 0x000fca00078e0209 */
[----:B0-----:R-:W-:-:S07]  /*0a50*/  IADD3 R20, PT, PT, R20, 0x4, RZ ;  /* 0x0000000414147810 */ /* 0x001fce0007ffe0ff */
.L_x_50:
[----:B------:R-:W-:Y:S01]  /*0a60*/  ISETP.GT.AND P0, PT, R15, 0xbff, PT ;  /* 0x00000bff0f00780c */ /* 0x000fe20003f04270 */
[----:B------:R-:W0:-:S12]  /*0a70*/  LDC.64 R6, c[0x0][0x398] ;  /* 0x0000e600ff067b82 */ /* 0x000e180000000a00 */
[----:B------:R-:W1:Y:S01]  /*0a80*/  @!P0 LDS R23, [R20] ;  /* 0x0000000014178984 */ /* 0x000e620000000800 */
[----:B------:R-:W2:Y:S03]  /*0a90*/  @P0 LDC.64 R8, c[0x0][0x390] ;  /* 0x0000e400ff080b82 */ /* 0x000ea60000000a00 */
[----:B------:R-:W3:Y:S04]  /*0aa0*/  @!P0 LDS R22, [R20+-0x4] ;  /* 0xfffffc0014168984 */ /* 0x000ee80000000800 */
[----:B------:R4:W3:Y:S01]  /*0ab0*/  @!P0 LDS R21, [R20+0x4] ;  /* 0x0000040014158984 */ /* 0x0008e20000000800 */
[----:B--2---:R-:W-:-:S05]  /*0ac0*/  @P0 IMAD.WIDE R8, R19, 0x4, R8 ;  /* 0x0000000413080825 */ /* 0x004fca00078e0208 */
[----:B------:R-:W1:Y:S04]  /*0ad0*/  @P0 LDG.E.CONSTANT R23, desc[UR10][R8.64+0x4] ;  /* 0x0000040a08170981 */ /* 0x000e68000c1e9900 */
[----:B------:R-:W3:Y:S04]  /*0ae0*/  @P0 LDG.E.CONSTANT R22, desc[UR10][R8.64] ;  /* 0x0000000a08160981 */ /* 0x000ee8000c1e9900 */
[----:B------:R-:W2:Y:S01]  /*0af0*/  @P0 LDG.E.CONSTANT R21, desc[UR10][R8.64+0x8] ;  /* 0x0000080a08150981 */ /* 0x000ea2000c1e9900 */
[----:B0-----:R-:W-:-:S05]  /*0b00*/  IMAD.WIDE.U32 R6, R18, 0x4, R6 ;  /* 0x0000000412067825 */ /* 0x001fca00078e0006 */
[----:B------:R-:W2:Y:S01]  /*0b10*/  LDG.E R26, desc[UR10][R6.64] ;  /* 0x0000000a061a7981 */ /* 0x000ea2000c1e1900 */
[C---:B----4-:R-:W-:Y:S02]  /*0b20*/  IMAD R20, R5.reuse, 0xc, R20 ;  /* 0x0000000c05147824 */ /* 0x050fe400078e0214 */
[C---:B------:R-:W-:Y:S02]  /*0b30*/  IMAD.IADD R18, R5.reuse, 0x1, R18 ;  /* 0x0000000105127824 */ /* 0x040fe400078e0212 */
[----:B------:R-:W-:Y:S02]  /*0b40*/  IMAD R19, R5, 0x3, R19 ;  /* 0x0000000305137824 */ /* 0x000fe400078e0213 */
[----:B-1---5:R-:W-:Y:S01]  /*0b50*/  FADD R23, -R12, R23 ;  /* 0x000000170c177221 */ /* 0x022fe20000000100 */
[----:B---3--:R-:W-:-:S03]  /*0b60*/  FADD R22, -R11, R22 ;  /* 0x000000160b167221 */ /* 0x008fc60000000100 */
[----:B------:R-:W-:Y:S01]  /*0b70*/  FMUL R23, R23, R23 ;  /* 0x0000001717177220 */ /* 0x000fe20000400000 */
[----:B--2---:R-:W-:-:S03]  /*0b80*/  FADD R24, -R16, R21 ;  /* 0x0000001510187221 */ /* 0x004fc60000000100 */
[----:B------:R-:W-:-:S04]  /*0b90*/  FFMA R23, R22, R22, R23 ;  /* 0x0000001616177223 */ /* 0x000fc80000000017 */
[----:B------:R-:W-:-:S05]  /*0ba0*/  FFMA R23, R24, R24, R23 ;  /* 0x0000001818177223 */ /* 0x000fca0000000017 */
[----:B------:R-:W-:-:S04]  /*0bb0*/  FMNMX R23, R26, R23, PT ;  /* 0x000000171a177209 */ /* 0x000fc80003800000 */
[----:B------:R-:W-:-:S13]  /*0bc0*/  FSETP.NEU.AND P0, PT, R23, R26, PT ;  /* 0x0000001a1700720b */ /* 0x000fda0003f0d000 */
[----:B------:R0:W-:Y:S01]  /*0bd0*/  @P0 STG.E desc[UR10][R6.64], R23 ;  /* 0x0000001706000986 */ /* 0x0001e2000c10190a */
[----:B------:R-:W-:-:S04]  /*0be0*/  FSETP.GT.AND P0, PT, R23, R13, PT ;  /* 0x0000000d1700720b */ /* 0x000fc80003f04000 */
[----:B------:R-:W-:Y:S01]  /*0bf0*/  SEL R14, R15, R14, P0 ;  /* 0x0000000e0f0e7207 */ /* 0x000fe20000000000 */
[----:B------:R-:W-:Y:S01]  /*0c00*/  IMAD.IADD R15, R5, 0x1, R15 ;  /* 0x00000001050f7824 */ /* 0x000fe200078e020f */
[----:B------:R-:W-:-:S04]  /*0c10*/  FSEL R13, R23, R13, P0 ;  /* 0x0000000d170d7208 */ /* 0x000fc80000000000 */
[----:B------:R-:W-:-:S13]  /*0c20*/  ISETP.GE.AND P1, PT, R15, UR5, PT ;  /* 0x000000050f007c0c */ /* 0x000fda000bf26270 */
[----:B0-----:R-:W-:Y:S05]  /*0c30*/  @!P1 BRA `(.L_x_50) ;  /* 0xfffffffc00889947 */ /* 0x001fea000383ffff */
.L_x_49:
[----:B------:R-:W-:Y:S05]  /*0c40*/  BSYNC.RECONVERGENT B0 ;  /* 0x0000000000007941 */ /* 0x000fea0003800200 */
.L_x_48:
[----:B------:R-:W0:Y:S01]  /*0c50*/  S2UR UR8, SR_CgaCtaId ;  /* 0x00000000000879c3 */ /* 0x000e220000008800 */
[----:B------:R-:W-:Y:S01]  /*0c60*/  UMOV UR5, 0x400 ;  /* 0x0000040000057882 */ /* 0x000fe20000000000 */
[----:B------:R-:W-:Y:S01]  /*0c70*/  ISETP.GE.U32.AND P0, PT, R5, 0x2, PT ;  /* 0x000000020500780c */ /* 0x000fe20003f06070 */
[----:B------:R-:W-:Y:S02]  /*0c80*/  UIADD3 UR6, UPT, UPT, UR5, 0x800, URZ ;  /* 0x0000080005067890 */ /* 0x000fe4000fffe0ff */
[----:B0-----:R-:W-:Y:S02]  /*0c90*/  ULEA UR5, UR8, UR5, 0x18 ;  /* 0x0000000508057291 */ /* 0x001fe4000f8ec0ff */
[----:B------:R-:W-:-:S04]  /*0ca0*/  ULEA UR6, UR8, UR6, 0x18 ;  /* 0x0000000608067291 */ /* 0x000fc8000f8ec0ff */
[C---:B------:R-:W-:Y:S02]  /*0cb0*/  LEA R6, R4.reuse, UR5, 0x2 ;  /* 0x0000000504067c11 */ /* 0x040fe4000f8e10ff */
[----:B------:R-:W-:-:S03]  /*0cc0*/  LEA R7, R4, UR6, 0x2 ;  /* 0x0000000604077c11 */ /* 0x000fc6000f8e10ff */
[----:B------:R0:W-:Y:S04]  /*0cd0*/  STS [R6], R13 ;  /* 0x0000000d06007388 */ /* 0x0001e80000000800 */
[----:B------:R0:W-:Y:S01]  /*0ce0*/  STS [R7], R14 ;  /* 0x0000000e07007388 */ /* 0x0001e20000000800 */
[----:B------:R-:W-:Y:S05]  /*0cf0*/  @!P0 BRA `(.L_x_51) ;  /* 0x00000000007c8947 */ /* 0x000fea0003800000 */
[----:B0-----:R-:W-:Y:S02]  /*0d00*/  HFMA2 R6, -RZ, RZ, 0, 0 ;  /* 0x00000000ff067431 */ /* 0x001fe400000001ff */
[----:B------:R-:W-:-:S07]  /*0d10*/  IMAD.MOV.U32 R9, RZ, RZ, 0x2 ;  /* 0x00000002ff097424 */ /* 0x000fce00078e00ff */
.L_x_54:
[----:B------:R-:W-:Y:S01]  /*0d20*/  IMAD.MOV.U32 R11, RZ, RZ, R6 ;  /* 0x000000ffff0b7224 */ /* 0x000fe200078e0006 */
[----:B------:R-:W-:Y:S01]  /*0d30*/  IADD3 R6, PT, PT, R6, 0x1, RZ ;  /* 0x0000000106067810 */ /* 0x000fe20007ffe0ff */
[----:B------:R-:W-:Y:S03]  /*0d40*/  BAR.SYNC.DEFER_BLOCKING 0x0 ;  /* 0x0000000000007b1d */ /* 0x000fe60000010000 */
[----:B0-----:R-:W-:Y:S02]  /*0d50*/  SHF.R.U32.HI R7, RZ, R6, R5 ;  /* 0x00000006ff077219 */ /* 0x001fe40000011605 */
[----:B------:R-:W-:Y:S01]  /*0d60*/  SHF.L.U32 R8, R9, R11, RZ ;  /* 0x0000000b09087219 */ /* 0x000fe200000006ff */
[----:B------:R-:W-:Y:S01]  /*0d70*/  BSSY.RECONVERGENT B0, `(.L_x_52) ;  /* 0x0000016000007945 */ /* 0x000fe20003800200 */
[----:B------:R-:W-:Y:S02]  /*0d80*/  ISETP.GE.U32.AND P0, PT, R4, R7, PT ;  /* 0x000000070400720c */ /* 0x000fe40003f06070 */
[----:B------:R-:W-:-:S11]  /*0d90*/  ISETP.GE.U32.AND P1, PT, R8, R5, PT ;  /* 0x000000050800720c */ /* 0x000fd60003f26070 */
[----:B------:R-:W-:Y:S05]  /*0da0*/  @P0 BRA `(.L_x_53) ;  /* 0x0000000000480947 */ /* 0x000fea0003800000 */
[----:B------:R-:W0:Y:S01]  /*0db0*/  S2R R15, SR_CgaCtaId ;  /* 0x00000000000f7919 */ /* 0x000e220000008800 */
[C---:B------:R-:W-:Y:S01]  /*0dc0*/  VIADD R8, R2.reuse, 0x1 ;  /* 0x0000000102087836 */ /* 0x040fe20000000000 */
[----:B------:R-:W-:Y:S02]  /*0dd0*/  MOV R14, 0x400 ;  /* 0x00000400000e7802 */ /* 0x000fe40000000f00 */
[-C--:B------:R-:W-:Y:S02]  /*0de0*/  SHF.L.U32 R12, R2, R11.reuse, RZ ;  /* 0x0000000b020c7219 */ /* 0x080fe400000006ff */
[----:B------:R-:W-:Y:S02]  /*0df0*/  SHF.L.U32 R13, R8, R11, RZ ;  /* 0x0000000b080d7219 */ /* 0x000fe400000006ff */
[----:B0-----:R-:W-:-:S04]  /*0e00*/  LEA R7, R15, R14, 0x18 ;  /* 0x0000000e0f077211 */ /* 0x001fc800078ec0ff */
[----:B------:R-:W-:Y:S01]  /*0e10*/  LEA R11, R12, R7, 0x2 ;  /* 0x000000070c0b7211 */ /* 0x000fe200078e10ff */
        /* <DEDUP_REMOVED lines=8> */
[----:B------:R-:W-:-:S06]  /*0ea0*/  @!P0 IMAD R7, R13, 0x4, R14 ;  /* 0x000000040d078824 */ /* 0x000fcc00078e020e */
[----:B------:R-:W0:Y:S04]  /*0eb0*/  @!P0 LDS R7, [R7] ;  /* 0x0000000007078984 */ /* 0x000e280000000800 */
[----:B0-----:R0:W-:Y:S02]  /*0ec0*/  @!P0 STS [R12], R7 ;  /* 0x000000070c008388 */ /* 0x0011e40000000800 */
.L_x_53:
[----:B------:R-:W-:Y:S05]  /*0ed0*/  BSYNC.RECONVERGENT B0 ;  /* 0x0000000000007941 */ /* 0x000fea0003800200 */
.L_x_52:
[----:B------:R-:W-:Y:S05]  /*0ee0*/  @!P1 BRA `(.L_x_54) ;  /* 0xfffffffc008c9947 */ /* 0x000fea000383ffff */
.L_x_51:
[----:B------:R-:W1:Y:S08]  /*0ef0*/  S2UR UR6, SR_CgaCtaId ;  /* 0x00000000000679c3 */ /* 0x000e700000008800 */
[----:B------:R-:W-:Y:S01]  /*0f00*/  BAR.SYNC.DEFER_BLOCKING 0x0 ;  /* 0x0000000000007b1d */ /* 0x000fe20000010000 */
[----:B------:R-:W-:-:S05]  /*0f10*/  ISETP.NE.AND P0, PT, R4, RZ, PT ;  /* 0x000000ff0400720c */ /* 0x000fca0003f05270 */
[----:B------:R-:W-:Y:S02]  /*0f20*/  UMOV UR5, 0x400 ;  /* 0x0000040000057882 */ /* 0x000fe40000000000 */
[----:B0-----:R-:W0:Y:S08]  /*0f30*/  LDC R13, c[0x0][0x388] ;  /* 0x0000e200ff0d7b82 */ /* 0x001e300000000800 */
[----:B------:R-:W2:Y:S01]  /*0f40*/  @!P0 LDC.64 R6, c[0x0][0x3a0] ;  /* 0x0000e800ff068b82 */ /* 0x000ea20000000a00 */
[----:B-1----:R-:W-:Y:S01]  /*0f50*/  ULEA UR5, UR6, UR5, 0x18 ;  /* 0x0000000506057291 */ /* 0x002fe2000f8ec0ff */
[----:B0-----:R-:W-:-:S08]  /*0f60*/  @!P0 IMAD R11, R13, UR4, R10 ;  /* 0x000000040d0b8c24 */ /* 0x001fd0000f8e020a */
[----:B------:R-:W0:Y:S01]  /*0f70*/  LDS R9, [UR5+0x800] ;  /* 0x00080005ff097984 */ /* 0x000e220008000800 */
[----:B------:R-:W-:Y:S02]  /*0f80*/  VIADD R10, R10, 0x1 ;  /* 0x000000010a0a7836 */ /* 0x000fe40000000000 */
[----:B--2---:R-:W-:-:S05]  /*0f90*/  @!P0 IMAD.WIDE R6, R11, 0x4, R6 ;  /* 0x000000040b068825 */ /* 0x004fca00078e0206 */
[----:B0-----:R3:W-:Y:S01]  /*0fa0*/  @!P0 STG.E desc[UR10][R6.64], R9 ;  /* 0x0000000906008986 */ /* 0x0017e2000c10190a */
[----:B------:R-:W-:-:S13]  /*0fb0*/  ISETP.NE.AND P0, PT, R10, R13, PT ;  /* 0x0000000d0a00720c */ /* 0x000fda0003f05270 */
[----:B---3--:R-:W-:Y:S05]  /*0fc0*/  @P0 BRA `(.L_x_55) ;  /* 0xfffffff800400947 */ /* 0x008fea000383ffff */
.L_x_47:
[----:B------:R-:W3:Y:S01]  /*0fd0*/  LDCU UR5, c[0x0][0x380] ;  /* 0x00007000ff0577ac */ /* 0x000ee20008000800 */
[----:B------:R-:W-:-:S04]  /*0fe0*/  UIADD3 UR4, UPT, UPT, UR9, UR4, URZ ;  /* 0x0000000409047290 */ /* 0x000fc8000fffe0ff */
[----:B---3--:R-:W-:-:S09]  /*0ff0*/  UISETP.GE.AND UP0, UPT, UR4, UR5, UPT ;  /* 0x000000050400728c */ /* 0x008fd2000bf06270 */
[----:B------:R-:W-:Y:S05]  /*1000*/  BRA.U !UP0, `(.L_x_56) ;  /* 0xfffffff108a87547 */ /* 0x000fea000b83ffff */
[----:B------:R-:W-:Y:S05]  /*1010*/  EXIT ;  /* 0x000000000000794d */ /* 0x000fea0003800000 */
.L_x_57:
        /* <DEDUP_REMOVED lines=14> */
.L_x_108:


//--------------------- .text._Z18binarysearchKerneliiiPKfS0_Pi --------------------------
	.section	.text._Z18binarysearchKerneliiiPKfS0_Pi,"ax",@progbits
	.align	128
        .global         _Z18binarysearchKerneliiiPKfS0_Pi
        .type           _Z18binarysearchKerneliiiPKfS0_Pi,@function
        .size           _Z18binarysearchKerneliiiPKfS0_Pi,(.L_x_109 - _Z18binarysearchKerneliiiPKfS0_Pi)
        .other          _Z18binarysearchKerneliiiPKfS0_Pi,@"STO_CUDA_ENTRY STV_DEFAULT"
_Z18binarysearchKerneliiiPKfS0_Pi:
.text._Z18binarysearchKerneliiiPKfS0_Pi:
[----:B------:R-:W-:Y:S08]  /*0000*/  LDC R1, c[0x0][0x37c] ;  /* 0x0000df00ff017b82 */ /* 0x000ff00000000800 */
[----:B------:R-:W0:Y:S01]  /*0010*/  LDC R0, c[0x0][0x384] ;  /* 0x0000e100ff007b82 */ /* 0x000e220000000800 */
[----:B------:R-:W-:-:S05]  /*0020*/  UMOV UR4, 0x1 ;  /* 0x0000000100047882 */ /* 0x000fca0000000000 */
.L_x_58:
[----:B0-----:R-:W-:Y:S01]  /*0030*/  ISETP.LE.AND P0, PT, R0, UR4, PT ;  /* 0x0000000400007c0c */ /* 0x001fe2000bf03270 */
[----:B------:R-:W-:Y:S01]  /*0040*/  UMOV UR5, UR4 ;  /* 0x0000000400057c82 */ /* 0x000fe20008000000 */
[----:B------:R-:W-:-:S11]  /*0050*/  USHF.L.U32 UR4, UR4, 0x1, URZ ;  /* 0x0000000104047899 */ /* 0x000fd600080006ff */
[----:B------:R-:W-:Y:S05]  /*0060*/  @!P0 BRA `(.L_x_58) ;  /* 0xfffffffc00f08947 */ /* 0x000fea000383ffff */
[----:B------:R-:W0:Y:S08]  /*0070*/  S2UR UR4, SR_CTAID.X ;  /* 0x00000000000479c3 */ /* 0x000e300000002500 */
[----:B------:R-:W0:Y:S02]  /*0080*/  LDC R2, c[0x0][0x380] ;  /* 0x0000e000ff027b82 */ /* 0x000e240000000800 */
[----:B0-----:R-:W-:-:S13]  /*0090*/  ISETP.LE.AND P0, PT, R2, UR4, PT ;  /* 0x0000000402007c0c */ /* 0x001fda000bf03270 */
[----:B------:R-:W-:Y:S05]  /*00a0*/  @P0 EXIT ;  /* 0x000000000000094d */ /* 0x000fea0003800000 */
[----:B------:R-:W0:Y:S01]  /*00b0*/  S2R R2, SR_TID.X ;  /* 0x0000000000027919 */ /* 0x000e220000002100 */
[----:B------:R-:W0:Y:S01]  /*00c0*/  S2UR UR6, SR_CTAID.Y ;  /* 0x00000000000679c3 */ /* 0x000e220000002600 */
[----:B------:R-:W-:Y:S01]  /*00d0*/  UISETP.GT.AND UP0, UPT, UR5, URZ, UPT ;  /* 0x000000ff0500728c */ /* 0x000fe2000bf04270 */
[----:B------:R-:W-:Y:S01]  /*00e0*/  IADD3 R0, PT, PT, R0, -0x1, RZ ;  /* 0xffffffff00007810 */ /* 0x000fe20007ffe0ff */
[----:B------:R-:W1:Y:S05]  /*00f0*/  LDCU.64 UR10, c[0x0][0x358] ;  /* 0x00006b00ff0a77ac */ /* 0x000e6a0008000a00 */
[----:B------:R-:W0:Y:S01]  /*0100*/  LDC R3, c[0x0][0x360] ;  /* 0x0000d800ff037b82 */ /* 0x000e220000000800 */
[----:B------:R-:W2:Y:S01]  /*0110*/  LDCU UR7, c[0x0][0x374] ;  /* 0x00006e80ff0777ac */ /* 0x000ea20008000800 */
[----:B------:R-:W3:Y:S01]  /*0120*/  LDCU UR8, c[0x0][0x370] ;  /* 0x00006e00ff0877ac */ /* 0x000ee20008000800 */
[----:B0-----:R-:W-:-:S02]  /*0130*/  IMAD R2, R3, UR6, R2 ;  /* 0x0000000603027c24 */ /* 0x001fc4000f8e0202 */
[----:B--2---:R-:W-:Y:S01]  /*0140*/  IMAD R3, R3, UR7, RZ ;  /* 0x0000000703037c24 */ /* 0x004fe2000f8e02ff */
[----:B-1-3--:R-:W-:Y:S06]  /*0150*/  BRA.U UP0, `(.L_x_59) ;  /* 0x0000000100487547 */ /* 0x00afec000b800000 */
.L_x_63:
[----:B------:R-:W0:Y:S01]  /*0160*/  LDC R9, c[0x0][0x388] ;  /* 0x0000e200ff097b82 */ /* 0x000e220000000800 */
[----:B------:R-:W-:Y:S01]  /*0170*/  BSSY.RECONVERGENT B0, `(.L_x_60) ;  /* 0x000000b000007945 */ /* 0x000fe20003800200 */
[----:B0-----:R-:W-:-:S13]  /*0180*/  ISETP.GE.AND P0, PT, R2, R9, PT ;  /* 0x000000090200720c */ /* 0x001fda0003f06270 */
[----:B-1----:R-:W-:Y:S05]  /*0190*/  @P0 BRA `(.L_x_61) ;  /* 0x0000000000200947 */ /* 0x002fea0003800000 */
[----:B------:R-:W0:Y:S01]  /*01a0*/  LDC.64 R6, c[0x0][0x3a0] ;  /* 0x0000e800ff067b82 */ /* 0x000e220000000a00 */
[----:B------:R-:W-:-:S07]  /*01b0*/  MOV R8, R2 ;  /* 0x0000000200087202 */ /* 0x000fce0000000f00 */
.L_x_62:
[--C-:B-1----:R-:W-:Y:S02]  /*01c0*/  IMAD R5, R9, UR4, R8.reuse ;  /* 0x0000000409057c24 */ /* 0x102fe4000f8e0208 */
[----:B------:R-:W-:Y:S02]  /*01d0*/  IMAD.IADD R8, R3, 0x1, R8 ;  /* 0x0000000103087824 */ /* 0x000fe400078e0208 */
[----:B0-----:R-:W-:-:S03]  /*01e0*/  IMAD.WIDE R4, R5, 0x4, R6 ;  /* 0x0000000405047825 */ /* 0x001fc600078e0206 */
[----:B------:R-:W-:Y:S02]  /*01f0*/  ISETP.GE.AND P0, PT, R8, R9, PT ;  /* 0x000000090800720c */ /* 0x000fe40003f06270 */
[----:B------:R1:W-:Y:S11]  /*0200*/  STG.E desc[UR10][R4.64], R0 ;  /* 0x0000000004007986 */ /* 0x0003f6000c10190a */
[----:B------:R-:W-:Y:S05]  /*0210*/  @!P0 BRA `(.L_x_62) ;  /* 0xfffffffc00e88947 */ /* 0x000fea000383ffff */
.L_x_61:
[----:B------:R-:W-:Y:S05]  /*0220*/  BSYNC.RECONVERGENT B0 ;  /* 0x0000000000007941 */ /* 0x000fea0003800200 */
.L_x_60:
[----:B------:R-:W0:Y:S01]  /*0230*/  LDCU UR5, c[0x0][0x380] ;  /* 0x00007000ff0577ac */ /* 0x000e220008000800 */
[----:B------:R-:W-:-:S04]  /*0240*/  UIADD3 UR4, UPT, UPT, UR8, UR4, URZ ;  /* 0x0000000408047290 */ /* 0x000fc8000fffe0ff */
[----:B0-----:R-:W-:-:S09]  /*0250*/  UISETP.GE.AND UP0, UPT, UR4, UR5, UPT ;  /* 0x000000050400728c */ /* 0x001fd2000bf06270 */
[----:B------:R-:W-:Y:S05]  /*0260*/  BRA.U !UP0, `(.L_x_63) ;  /* 0xfffffffd08bc7547 */ /* 0x000fea000b83ffff */
[----:B------:R-:W-:Y:S05]  /*0270*/  EXIT ;  /* 0x000000000000794d */ /* 0x000fea0003800000 */
.L_x_59:
[----:B------:R-:W0:Y:S01]  /*0280*/  LDCU UR6, c[0x0][0x388] ;  /* 0x00007100ff0677ac */ /* 0x000e220008000800 */
[----:B------:R-:W-:Y:S01]  /*0290*/  BSSY.RECONVERGENT B0, `(.L_x_64) ;  /* 0x0000029000007945 */ /* 0x000fe20003800200 */
[----:B0-----:R-:W-:-:S13]  /*02a0*/  ISETP.GE.AND P0, PT, R2, UR6, PT ;  /* 0x0000000602007c0c */ /* 0x001fda000bf06270 */
[----:B-1----:R-:W-:Y:S05]  /*02b0*/  @P0 BRA `(.L_x_65) ;  /* 0x0000000000980947 */ /* 0x002fea0003800000 */
[----:B------:R-:W0:Y:S08]  /*02c0*/  LDC R7, c[0x0][0x384] ;  /* 0x0000e100ff077b82 */ /* 0x000e300000000800 */
[----:B------:R-:W1:Y:S01]  /*02d0*/  LDC.64 R4, c[0x0][0x390] ;  /* 0x0000e400ff047b82 */ /* 0x000e620000000a00 */
[----:B0-----:R-:W-:-:S04]  /*02e0*/  IMAD R7, R7, UR4, R0 ;  /* 0x0000000407077c24 */ /* 0x001fc8000f8e0200 */
[----:B-1----:R-:W-:-:S05]  /*02f0*/  IMAD.WIDE R4, R7, 0x4, R4 ;  /* 0x0000000407047825 */ /* 0x002fca00078e0204 */
[----:B------:R0:W5:Y:S01]  /*0300*/  LDG.E.CONSTANT R13, desc[UR10][R4.64] ;  /* 0x0000000a040d7981 */ /* 0x000162000c1e9900 */
[----:B------:R-:W-:-:S07]  /*0310*/  MOV R8, R2 ;  /* 0x0000000200087202 */ /* 0x000fce0000000f00 */
.L_x_69:
[----:B-1----:R-:W1:Y:S08]  /*0320*/  LDC R9, c[0x0][0x388] ;  /* 0x0000e200ff097b82 */ /* 0x002e700000000800 */
[----:B------:R-:W2:Y:S08]  /*0330*/  LDC.64 R6, c[0x0][0x398] ;  /* 0x0000e600ff067b82 */ /* 0x000eb00000000a00 */
[----:B------:R-:W3:Y:S01]  /*0340*/  LDC R19, c[0x0][0x384] ;  /* 0x0000e100ff137b82 */ /* 0x000ee20000000800 */
[----:B-1----:R-:W-:-:S07]  /*0350*/  IMAD R15, R9, UR4, R8 ;  /* 0x00000004090f7c24 */ /* 0x002fce000f8e0208 */
[----:B0-----:R-:W0:Y:S01]  /*0360*/  LDC.64 R4, c[0x0][0x390] ;  /* 0x0000e400ff047b82 */ /* 0x001e220000000a00 */
[----:B--2---:R-:W-:-:S06]  /*0370*/  IMAD.WIDE R6, R15, 0x4, R6 ;  /* 0x000000040f067825 */ /* 0x004fcc00078e0206 */
[----:B------:R-:W2:Y:S01]  /*0380*/  LDG.E.CONSTANT R6, desc[UR10][R6.64] ;  /* 0x0000000a06067981 */ /* 0x000ea2000c1e9900 */
[----:B------:R-:W-:Y:S02]  /*0390*/  IMAD.IADD R8, R3, 0x1, R8 ;  /* 0x0000000103087824 */ /* 0x000fe400078e0208 */
[----:B------:R-:W-:-:S03]  /*03a0*/  IMAD.MOV.U32 R10, RZ, RZ, R0 ;  /* 0x000000ffff0a7224 */ /* 0x000fc600078e0000 */
[----:B------:R-:W-:Y:S02]  /*03b0*/  ISETP.GE.AND P1, PT, R8, R9, PT ;  /* 0x000000090800720c */ /* 0x000fe40003f26270 */
[----:B------:R-:W-:Y:S01]  /*03c0*/  MOV R9, UR5 ;  /* 0x0000000500097c02 */ /* 0x000fe20008000f00 */
[----:B0-23-5:R-:W-:-:S10]  /*03d0*/  FMUL R17, R13, R6 ;  /* 0x000000060d117220 */ /* 0x02dfd40000400000 */
.L_x_68:
[----:B------:R-:W-:Y:S01]  /*03e0*/  ISETP.GE.AND P2, PT, R10, R9, PT ;  /* 0x000000090a00720c */ /* 0x000fe20003f46270 */
[----:B------:R-:W-:Y:S01]  /*03f0*/  BSSY.RECONVERGENT B1, `(.L_x_66) ;  /* 0x000000b000017945 */ /* 0x000fe20003800200 */
[----:B------:R-:W-:Y:S01]  /*0400*/  HFMA2 R11, -RZ, RZ, 0, 0 ;  /* 0x00000000ff0b7431 */ /* 0x000fe200000001ff */
[----:B------:R-:W-:Y:S02]  /*0410*/  ISETP.GT.U32.AND P0, PT, R9, 0x1, PT ;  /* 0x000000010900780c */ /* 0x000fe40003f04070 */
[----:B------:R-:W-:-:S08]  /*0420*/  SHF.R.U32.HI R12, RZ, 0x1, R9 ;  /* 0x00000001ff0c7819 */ /* 0x000fd00000011609 */
[----:B------:R-:W-:Y:S05]  /*0430*/  @!P2 BRA `(.L_x_67) ;  /* 0x000000000018a947 */ /* 0x000fea0003800000 */
[----:B------:R-:W-:-:S04]  /*0440*/  IMAD R6, R19, UR4, R10 ;  /* 0x0000000413067c24 */ /* 0x000fc8000f8e020a */
[----:B------:R-:W-:-:S04]  /*0450*/  IMAD.IADD R7, R6, 0x1, -R9 ;  /* 0x0000000106077824 */ /* 0x000fc800078e0a09 */
[----:B------:R-:W-:-:S06]  /*0460*/  IMAD.WIDE R6, R7, 0x4, R4 ;  /* 0x0000000407067825 */ /* 0x000fcc00078e0204 */
[----:B------:R-:W2:Y:S02]  /*0470*/  LDG.E.CONSTANT R6, desc[UR10][R6.64] ;  /* 0x0000000a06067981 */ /* 0x000ea4000c1e9900 */
[----:B--2---:R-:W-:-:S04]  /*0480*/  FSETP.GE.AND P2, PT, R6, R17, PT ;  /* 0x000000110600720b */ /* 0x004fc80003f46000 */
[----:B------:R-:W-:-:S09]  /*0490*/  SEL R11, R9, RZ, P2 ;  /* 0x000000ff090b7207 */ /* 0x000fd20001000000 */
.L_x_67:
[----:B------:R-:W-:Y:S05]  /*04a0*/  BSYNC.RECONVERGENT B1 ;  /* 0x0000000000017941 */ /* 0x000fea0003800200 */
.L_x_66:
[----:B------:R-:W-:Y:S01]  /*04b0*/  IADD3 R10, PT, PT, -R11, R10, RZ ;  /* 0x0000000a0b0a7210 */ /* 0x000fe20007ffe1ff */
[----:B------:R-:W-:Y:S01]  /*04c0*/  IMAD.MOV.U32 R9, RZ, RZ, R12 ;  /* 0x000000ffff097224 */ /* 0x000fe200078e000c */
[----:B------:R-:W-:Y:S06]  /*04d0*/  @P0 BRA `(.L_x_68) ;  /* 0xfffffffc00c00947 */ /* 0x000fec000383ffff */
[----:B------:R-:W0:Y:S02]  /*04e0*/  LDC.64 R4, c[0x0][0x3a0] ;  /* 0x0000e800ff047b82 */ /* 0x000e240000000a00 */
[----:B0-----:R-:W-:-:S05]  /*04f0*/  IMAD.WIDE R4, R15, 0x4, R4 ;  /* 0x000000040f047825 */ /* 0x001fca00078e0204 */
[----:B------:R1:W-:Y:S01]  /*0500*/  STG.E desc[UR10][R4.64], R10 ;  /* 0x0000000a04007986 */ /* 0x0003e2000c10190a */
[----:B------:R-:W-:Y:S05]  /*0510*/  @!P1 BRA `(.L_x_69) ;  /* 0xfffffffc00809947 */ /* 0x000fea000383ffff */
.L_x_65:
[----:B------:R-:W-:Y:S05]  /*0520*/  BSYNC.RECONVERGENT B0 ;  /* 0x0000000000007941 */ /* 0x000fea0003800200 */
.L_x_64:
[----:B------:R-:W0:Y:S01]  /*0530*/  LDCU UR6, c[0x0][0x380] ;  /* 0x00007000ff0677ac */ /* 0x000e220008000800 */
[----:B------:R-:W-:-:S04]  /*0540*/  UIADD3 UR4, UPT, UPT, UR8, UR4, URZ ;  /* 0x0000000408047290 */ /* 0x000fc8000fffe0ff */
[----:B0-----:R-:W-:-:S09]  /*0550*/  UISETP.GE.AND UP0, UPT, UR4, UR6, UPT ;  /* 0x000000060400728c */ /* 0x001fd2000bf06270 */
[----:B------:R-:W-:Y:S05]  /*0560*/  BRA.U !UP0, `(.L_x_59) ;  /* 0xfffffffd08447547 */ /* 0x000fea000b83ffff */
[----:B------:R-:W-:Y:S05]  /*0570*/  EXIT ;  /* 0x000000000000794d */ /* 0x000fea0003800000 */
.L_x_70:
        /* <DEDUP_REMOVED lines=16> */
.L_x_109:


//--------------------- .text._Z12cumsumKerneliiPKfPf --------------------------
	.section	.text._Z12cumsumKerneliiPKfPf,"ax",@progbits
	.align	128
        .global         _Z12cumsumKerneliiPKfPf
        .type           _Z12cumsumKerneliiPKfPf,@function
        .size           _Z12cumsumKerneliiPKfPf,(.L_x_110 - _Z12cumsumKerneliiPKfPf)
        .other          _Z12cumsumKerneliiPKfPf,@"STO_CUDA_ENTRY STV_DEFAULT"
_Z12cumsumKerneliiPKfPf:
.text._Z12cumsumKerneliiPKfPf:
[----:B------:R-:W-:Y:S08]  /*0000*/  LDC R1, c[0x0][0x37c] ;  /* 0x0000df00ff017b82 */ /* 0x000ff00000000800 */
[----:B------:R-:W0:Y:S08]  /*0010*/  S2UR UR5, SR_CTAID.X ;  /* 0x00000000000579c3 */ /* 0x000e300000002500 */
[----:B------:R-:W0:Y:S02]  /*0020*/  LDC R0, c[0x0][0x380] ;  /* 0x0000e000ff007b82 */ /* 0x000e240000000800 */
[----:B0-----:R-:W-:-:S13]  /*0030*/  ISETP.LE.AND P0, PT, R0, UR5, PT ;  /* 0x0000000500007c0c */ /* 0x001fda000bf03270 */
[----:B------:R-:W-:Y:S05]  /*0040*/  @P0 EXIT ;  /* 0x000000000000094d */ /* 0x000fea0003800000 */
[----:B------:R-:W0:Y:S01]  /*0050*/  LDC R0, c[0x0][0x360] ;  /* 0x0000d800ff007b82 */ /* 0x000e220000000800 */
[----:B------:R-:W1:Y:S02]  /*0060*/  LDCU.64 UR8, c[0x0][0x358] ;  /* 0x00006b00ff0877ac */ /* 0x000e640008000a00 */
.L_x_103:
[----:B--2---:R-:W2:Y:S02]  /*0070*/  LDCU UR4, c[0x0][0x384] ;  /* 0x00007080ff0477ac */ /* 0x004ea40008000800 */
[----:B--2---:R-:W-:-:S09]  /*0080*/  UISETP.GE.AND UP0, UPT, UR4, 0x1, UPT ;  /* 0x000000010400788c */ /* 0x004fd2000bf06270 */
[----:B-1--4-:R-:W-:Y:S05]  /*0090*/  BRA.U !UP0, `(.L_x_71) ;  /* 0x0000001508687547 */ /* 0x012fea000b800000 */
[----:B------:R-:W-:Y:S02]  /*00a0*/  CS2R R2, SRZ ;  /* 0x0000000000027805 */ /* 0x000fe4000001ff00 */
[----:B------:R-:W-:-:S07]  /*00b0*/  CS2R R4, SRZ ;  /* 0x0000000000047805 */ /* 0x000fce000001ff00 */
.L_x_102:
[----:B-12-4-:R-:W2:Y:S01]  /*00c0*/  S2R R15, SR_TID.X ;  /* 0x00000000000f7919 */ /* 0x016ea20000002100 */
[----:B------:R-:W3:Y:S01]  /*00d0*/  LDC R8, c[0x0][0x384] ;  /* 0x0000e100ff087b82 */ /* 0x000ee20000000800 */
[----:B------:R-:W-:Y:S01]  /*00e0*/  BSSY.RECONVERGENT B0, `(.L_x_72) ;  /* 0x00000b6000007945 */ /* 0x000fe20003800200 */
[----:B---3--:R-:W-:Y:S02]  /*00f0*/  IMAD.IADD R6, R8, 0x1, -R5 ;  /* 0x0000000108067824 */ /* 0x008fe400078e0a05 */
[----:B------:R-:W-:-:S03]  /*0100*/  IMAD R7, R3, -0x2000, R8 ;  /* 0xffffe00003077824 */ /* 0x000fc600078e0208 */
[----:B------:R-:W-:Y:S01]  /*0110*/  VIMNMX R6, PT, PT, R6, 0x2000, PT ;  /* 0x0000200006067848 */ /* 0x000fe20003fe0100 */
[----:B--2---:R-:W-:Y:S01]  /*0120*/  IMAD.SHL.U32 R15, R15, 0x4, RZ ;  /* 0x000000040f0f7824 */ /* 0x004fe200078e00ff */
[----:B------:R-:W-:-:S04]  /*0130*/  VIMNMX R13, PT, PT, R7, 0x2000, PT ;  /* 0x00002000070d7848 */ /* 0x000fc80003fe0100 */
[----:B------:R-:W-:Y:S01]  /*0140*/  ISETP.GE.AND P0, PT, R15, R6, PT ;  /* 0x000000060f00720c */ /* 0x000fe20003f06270 */
[----:B------:R-:W-:-:S05]  /*0150*/  VIADD R8, R13, 0x3 ;  /* 0x000000030d087836 */ /* 0x000fca0000000000 */
[----:B------:R-:W-:-:S07]  /*0160*/  LOP3.LUT R7, R8, 0xfffffffc, RZ, 0xc0, !PT ;  /* 0xfffffffc08077812 */ /* 0x000fce00078ec0ff */
[----:B------:R-:W-:Y:S05]  /*0170*/  @P0 BRA `(.L_x_73) ;  /* 0x0000000800b00947 */ /* 0x000fea0003800000 */
[C---:B------:R-:W-:Y:S01]  /*0180*/  LOP3.LUT R12, R8.reuse, 0xc, RZ, 0xc0, !PT ;  /* 0x0000000c080c7812 */ /* 0x040fe200078ec0ff */
[C---:B------:R-:W-:Y:S01]  /*0190*/  IMAD.IADD R10, R13.reuse, 0x1, -R7 ;  /* 0x000000010d0a7824 */ /* 0x040fe200078e0a07 */
[----:B------:R-:W-:Y:S02]  /*01a0*/  LOP3.LUT R8, R8, 0x4, RZ, 0xc0, !PT ;  /* 0x0000000408087812 */ /* 0x000fe400078ec0ff */
[----:B------:R-:W-:Y:S02]  /*01b0*/  IADD3 R12, PT, PT, -R13, R12, RZ ;  /* 0x0000000c0d0c7210 */ /* 0x000fe40007ffe1ff */
[----:B------:R-:W-:Y:S02]  /*01c0*/  IADD3 R18, PT, PT, RZ, -R13, -R8 ;  /* 0x8000000dff127210 */ /* 0x000fe40007ffe808 */
[----:B------:R-:W-:Y:S02]  /*01d0*/  LOP3.LUT R8, R12, 0xf, RZ, 0xc0, !PT ;  /* 0x0000000f0c087812 */ /* 0x000fe400078ec0ff */
[----:B------:R-:W-:-:S02]  /*01e0*/  LOP3.LUT R9, R18, 0x7, RZ, 0xc0, !PT ;  /* 0x0000000712097812 */ /* 0x000fc400078ec0ff */
[----:B------:R-:W-:Y:S01]  /*01f0*/  IADD3 R13, PT, PT, -R13, R7, RZ ;  /* 0x000000070d0d7210 */ /* 0x000fe20007ffe1ff */
[----:B------:R-:W-:Y:S01]  /*0200*/  VIADD R8, R8, 0xffffffff ;  /* 0xffffffff08087836 */ /* 0x000fe20000000000 */
[----:B------:R-:W-:Y:S01]  /*0210*/  ISETP.GT.U32.AND P1, PT, R10, -0x10, PT ;  /* 0xfffffff00a00780c */ /* 0x000fe20003f24070 */
[----:B------:R-:W-:Y:S01]  /*0220*/  VIADD R9, R9, 0xffffffff ;  /* 0xffffffff09097836 */ /* 0x000fe20000000000 */
[----:B------:R-:W-:Y:S02]  /*0230*/  LOP3.LUT R14, R13, 0xfffffff0, RZ, 0xc0, !PT ;  /* 0xfffffff00d0e7812 */ /* 0x000fe400078ec0ff */
[----:B------:R-:W-:Y:S02]  /*0240*/  ISETP.GE.U32.AND P2, PT, R8, 0x7, PT ;  /* 0x000000070800780c */ /* 0x000fe40003f46070 */
[----:B------:R-:W-:Y:S02]  /*0250*/  ISETP.GE.U32.AND P3, PT, R9, 0x3, PT ;  /* 0x000000030900780c */ /* 0x000fe40003f66070 */
[----:B------:R-:W-:-:S11]  /*0260*/  LOP3.LUT R18, R18, 0x3, RZ, 0xc0, !PT ;  /* 0x0000000312127812 */ /* 0x000fd600078ec0ff */
.L_x_83:
[----:B------:R-:W-:Y:S01]  /*0270*/  VIADD R9, R15, 0x3 ;  /* 0x000000030f097836 */ /* 0x000fe20000000000 */
[----:B------:R-:W-:Y:S04]  /*0280*/  BSSY.RECONVERGENT B1, `(.L_x_74) ;  /* 0x0000092000017945 */ /* 0x000fe80003800200 */
[----:B------:R-:W-:-:S13]  /*0290*/  ISETP.GE.AND P0, PT, R9, R6, PT ;  /* 0x000000060900720c */ /* 0x000fda0003f06270 */
[----:B----4-:R-:W-:Y:S05]  /*02a0*/  @!P0 BRA `(.L_x_75) ;  /* 0x0000000400ec8947 */ /* 0x010fea0003800000 */
[----:B------:R-:W2:Y:S01]  /*02b0*/  S2UR UR6, SR_CgaCtaId ;  /* 0x00000000000679c3 */ /* 0x000ea20000008800 */
[--C-:B------:R-:W-:Y:S01]  /*02c0*/  IMAD.IADD R9, R6, 0x1, -R15.reuse ;  /* 0x0000000106097824 */ /* 0x100fe200078e0a0f */
[----:B------:R-:W-:Y:S01]  /*02d0*/  UMOV UR4, 0x400 ;  /* 0x0000040000047882 */ /* 0x000fe20000000000 */
[----:B------:R-:W-:Y:S01]  /*02e0*/  BSSY.RECONVERGENT B2, `(.L_x_76) ;  /* 0x0000026000027945 */ /* 0x000fe20003800200 */
[----:B------:R-:W-:Y:S01]  /*02f0*/  IMAD.U32 R19, RZ, RZ, UR4 ;  /* 0x00000004ff137e24 */ /* 0x000fe2000f8e00ff */
[----:B------:R-:W-:Y:S01]  /*0300*/  PLOP3.LUT P0, PT, PT, PT, PT, 0x80, 0x8 ;  /* 0x000000000008781c */ /* 0x000fe20003f0f070 */
[----:B------:R-:W-:Y:S01]  /*0310*/  IMAD.MOV.U32 R27, RZ, RZ, R15 ;  /* 0x000000ffff1b7224 */ /* 0x000fe200078e000f */
[----:B------:R-:W-:Y:S01]  /*0320*/  ISETP.GT.AND P4, PT, R9, 0x3, PT ;  /* 0x000000030900780c */ /* 0x000fe20003f84270 */
[----:B------:R-:W3:Y:S01]  /*0330*/  LDC R8, c[0x0][0x384] ;  /* 0x0000e100ff087b82 */ /* 0x000ee20000000800 */
[----:B------:R-:W-:Y:S01]  /*0340*/  IMAD.MOV.U32 R11, RZ, RZ, RZ ;  /* 0x000000ffff0b7224 */ /* 0x000fe200078e00ff */
[----:B--2---:R-:W-:-:S04]  /*0350*/  MOV R20, UR6 ;  /* 0x0000000600147c02 */ /* 0x004fc80008000f00 */
[----:B------:R-:W-:Y:S01]  /*0360*/  LEA R26, R20, R19, 0x18 ;  /* 0x00000013141a7211 */ /* 0x000fe200078ec0ff */
[----:B---3--:R-:W-:-:S03]  /*0370*/  IMAD R8, R8, UR5, R5 ;  /* 0x0000000508087c24 */ /* 0x008fc6000f8e0205 */
[----:B------:R-:W-:Y:S01]  /*0380*/  LEA R24, R15, R26, 0x2 ;  /* 0x0000001a0f187211 */ /* 0x000fe200078e10ff */
[----:B------:R-:W-:Y:S01]  /*0390*/  IMAD.IADD R21, R8, 0x1, R15 ;  /* 0x0000000108157824 */ /* 0x000fe200078e020f */
[----:B------:R-:W-:Y:S06]  /*03a0*/  @!P4 BRA `(.L_x_77) ;  /* 0x000000000064c947 */ /* 0x000fec0003800000 */
[----:B------:R-:W-:Y:S01]  /*03b0*/  PLOP3.LUT P0, PT, PT, PT, PT, 0x8, 0x80 ;  /* 0x000000000080781c */ /* 0x000fe20003f0e170 */
[----:B------:R-:W-:-:S12]  /*03c0*/  VIADD R25, R6, 0xfffffffd ;  /* 0xfffffffd06197836 */ /* 0x000fd80000000000 */
.L_x_78:
[----:B------:R-:W2:Y:S01]  /*03d0*/  LDC.64 R8, c[0x0][0x388] ;  /* 0x0000e200ff087b82 */ /* 0x000ea20000000a00 */
[C---:B------:R-:W-:Y:S02]  /*03e0*/  VIADD R17, R21.reuse, 0x2 ;  /* 0x0000000215117836 */ /* 0x040fe40000000000 */
[C---:B------:R-:W-:Y:S02]  /*03f0*/  VIADD R23, R21.reuse, 0x1 ;  /* 0x0000000115177836 */ /* 0x040fe40000000000 */
[----:B--2---:R-:W-:-:S04]  /*0400*/  IMAD.WIDE R28, R21, 0x4, R8 ;  /* 0x00000004151c7825 */ /* 0x004fc800078e0208 */
[--C-:B------:R-:W-:Y:S02]  /*0410*/  IMAD.WIDE R16, R17, 0x4, R8.reuse ;  /* 0x0000000411107825 */ /* 0x100fe400078e0208 */
[----:B-1----:R-:W2:Y:S02]  /*0420*/  LDG.E.CONSTANT R28, desc[UR8][R28.64] ;  /* 0x000000081c1c7981 */ /* 0x002ea4000c1e9900 */
[----:B------:R-:W-:Y:S02]  /*0430*/  IMAD.WIDE R22, R23, 0x4, R8 ;  /* 0x0000000417167825 */ /* 0x000fe400078e0208 */
[----:B------:R1:W3:Y:S04]  /*0440*/  LDG.E.CONSTANT R10, desc[UR8][R16.64] ;  /* 0x00000008100a7981 */ /* 0x0002e8000c1e9900 */
[----:B------:R-:W4:Y:S01]  /*0450*/  LDG.E.CONSTANT R23, desc[UR8][R22.64] ;  /* 0x0000000816177981 */ /* 0x000f22000c1e9900 */
[----:B-1----:R-:W-:-:S05]  /*0460*/  IADD3 R17, PT, PT, R21, 0x3, RZ ;  /* 0x0000000315117810 */ /* 0x002fca0007ffe0ff */
[----:B------:R-:W-:-:S06]  /*0470*/  IMAD.WIDE R16, R17, 0x4, R8 ;  /* 0x0000000411107825 */ /* 0x000fcc00078e0208 */
[----:B------:R-:W5:Y:S01]  /*0480*/  LDG.E.CONSTANT R17, desc[UR8][R16.64] ;  /* 0x0000000810117981 */ /* 0x000f62000c1e9900 */
[----:B------:R-:W-:-:S05]  /*0490*/  VIADD R27, R27, 0x4 ;  /* 0x000000041b1b7836 */ /* 0x000fca0000000000 */
[----:B------:R-:W-:Y:S01]  /*04a0*/  ISETP.GE.AND P4, PT, R27, R25, PT ;  /* 0x000000191b00720c */ /* 0x000fe20003f86270 */
[----:B------:R-:W-:Y:S02]  /*04b0*/  VIADD R21, R21, 0x4 ;  /* 0x0000000415157836 */ /* 0x000fe40000000000 */
[----:B--2---:R-:W-:-:S04]  /*04c0*/  FADD R8, R28, R11 ;  /* 0x0000000b1c087221 */ /* 0x004fc80000000000 */
[----:B----4-:R-:W-:-:S04]  /*04d0*/  FADD R9, R8, R23 ;  /* 0x0000001708097221 */ /* 0x010fc80000000000 */
[----:B---3--:R-:W-:Y:S01]  /*04e0*/  FADD R10, R9, R10 ;  /* 0x0000000a090a7221 */ /* 0x008fe20000000000 */
[----:B------:R-:W-:Y:S03]  /*04f0*/  STS.64 [R24], R8 ;  /* 0x0000000818007388 */ /* 0x000fe60000000a00 */
[----:B-----5:R-:W-:-:S05]  /*0500*/  FADD R11, R10, R17 ;  /* 0x000000110a0b7221 */ /* 0x020fca0000000000 */
[----:B------:R1:W-:Y:S02]  /*0510*/  STS.64 [R24+0x8], R10 ;  /* 0x0000080a18007388 */ /* 0x0003e40000000a00 */
[----:B-1----:R-:W-:Y:S01]  /*0520*/  VIADD R24, R24, 0x10 ;  /* 0x0000001018187836 */ /* 0x002fe20000000000 */
[----:B------:R-:W-:Y:S06]  /*0530*/  @!P4 BRA `(.L_x_78) ;  /* 0xfffffffc00a4c947 */ /* 0x000fec000383ffff */
.L_x_77:
[----:B-1----:R-:W-:Y:S05]  /*0540*/  BSYNC.RECONVERGENT B2 ;  /* 0x0000000000027941 */ /* 0x002fea0003800200 */
.L_x_76:
[----:B------:R-:W-:-:S04]  /*0550*/  IADD3 R8, PT, PT, R6, -R27, RZ ;  /* 0x8000001b06087210 */ /* 0x000fc80007ffe0ff */
[----:B------:R-:W-:-:S13]  /*0560*/  ISETP.GT.AND P4, PT, R8, 0x1, PT ;  /* 0x000000010800780c */ /* 0x000fda0003f84270 */
[----:B------:R-:W-:Y:S01]  /*0570*/  @P4 VIADD R27, R27, 0x2 ;  /* 0x000000021b1b4836 */ /* 0x000fe20000000000 */
[----:B------:R-:W-:Y:S01]  /*0580*/  @P4 PLOP3.LUT P0, PT, PT, PT, PT, 0x8, 0x80 ;  /* 0x000000000080481c */ /* 0x000fe20003f0e170 */
[----:B------:R-:W1:Y:S01]  /*0590*/  @P4 LDC.64 R8, c[0x0][0x388] ;  /* 0x0000e200ff084b82 */ /* 0x000e620000000a00 */
[----:B------:R-:W-:Y:S02]  /*05a0*/  @P4 VIADD R29, R21, 0x1 ;  /* 0x00000001151d4836 */ /* 0x000fe40000000000 */
[----:B------:R-:W-:-:S13]  /*05b0*/  ISETP.LT.OR P0, PT, R27, R6, P0 ;  /* 0x000000061b00720c */ /* 0x000fda0000701670 */
[----:B------:R-:W2:Y:S01]  /*05c0*/  @P0 LDC.64 R16, c[0x0][0x388] ;  /* 0x0000e200ff100b82 */ /* 0x000ea20000000a00 */
[----:B-1----:R-:W-:-:S04]  /*05d0*/  @P4 IMAD.WIDE R22, R21, 0x4, R8 ;  /* 0x0000000415164825 */ /* 0x002fc800078e0208 */
[----:B------:R-:W-:Y:S02]  /*05e0*/  @P4 IMAD.WIDE R28, R29, 0x4, R8 ;  /* 0x000000041d1c4825 */ /* 0x000fe400078e0208 */
[----:B------:R-:W3:Y:S02]  /*05f0*/  @P4 LDG.E.CONSTANT R8, desc[UR8][R22.64] ;  /* 0x0000000816084981 */ /* 0x000ee4000c1e9900 */
[----:B------:R-:W-:Y:S02]  /*0600*/  @P4 VIADD R21, R21, 0x2 ;  /* 0x0000000215154836 */ /* 0x000fe40000000000 */
[----:B------:R-:W4:Y:S02]  /*0610*/  @P4 LDG.E.CONSTANT R29, desc[UR8][R28.64] ;  /* 0x000000081c1d4981 */ /* 0x000f24000c1e9900 */
[----:B--2---:R-:W-:-:S06]  /*0620*/  @P0 IMAD.WIDE R16, R21, 0x4, R16 ;  /* 0x0000000415100825 */ /* 0x004fcc00078e0210 */
[----:B------:R-:W2:Y:S01]  /*0630*/  @P0 LDG.E.CONSTANT R16, desc[UR8][R16.64] ;  /* 0x0000000810100981 */ /* 0x000ea2000c1e9900 */
[----:B---3--:R-:W-:-:S04]  /*0640*/  @P4 FADD R8, R11, R8 ;  /* 0x000000080b084221 */ /* 0x008fc80000000000 */
[----:B----4-:R-:W-:-:S05]  /*0650*/  @P4 FADD R11, R8, R29 ;  /* 0x0000001d080b4221 */ /* 0x010fca0000000000 */
[----:B------:R-:W-:-:S05]  /*0660*/  MOV R9, R11 ;  /* 0x0000000b00097202 */ /* 0x000fca0000000f00 */
[----:B------:R1:W-:Y:S01]  /*0670*/  @P4 STS.64 [R24], R8 ;  /* 0x0000000818004388 */ /* 0x0003e20000000a00 */
[----:B--2---:R-:W-:Y:S01]  /*0680*/  @P0 FADD R11, R11, R16 ;  /* 0x000000100b0b0221 */ /* 0x004fe20000000000 */
[----:B-1----:R-:W-:-:S05]  /*0690*/  @P4 VIADD R24, R24, 0x8 ;  /* 0x0000000818184836 */ /* 0x002fca0000000000 */
[----:B------:R2:W-:Y:S01]  /*06a0*/  @P0 STS [R24], R11 ;  /* 0x0000000b18000388 */ /* 0x0005e20000000800 */
[----:B------:R-:W-:-:S13]  /*06b0*/  ISETP.GE.AND P0, PT, R6, R7, PT ;  /* 0x000000070600720c */ /* 0x000fda0003f06270 */
[----:B--2---:R-:W-:Y:S05]  /*06c0*/  @P0 BRA `(.L_x_79) ;  /* 0x0000000400340947 */ /* 0x004fea0003800000 */
[----:B------:R-:W-:Y:S01]  /*06d0*/  LOP3.LUT P4, RZ, R13, 0xf, RZ, 0xc0, !PT ;  /* 0x0000000f0dff7812 */ /* 0x000fe2000788c0ff */
[----:B------:R-:W-:Y:S01]  /*06e0*/  IMAD.MOV.U32 R9, RZ, RZ, R6 ;  /* 0x000000ffff097224 */ /* 0x000fe200078e0006 */
[----:B------:R-:W-:Y:S11]  /*06f0*/  @P1 BRA `(.L_x_80) ;  /* 0x00000000005c1947 */ /* 0x000ff60003800000 */
[----:B------:R-:W-:Y:S01]  /*0700*/  IMAD.MOV.U32 R9, RZ, RZ, R6 ;  /* 0x000000ffff097224 */ /* 0x000fe200078e0006 */
[----:B------:R-:W-:-:S06]  /*0710*/  UMOV UR4, URZ ;  /* 0x000000ff00047c82 */ /* 0x000fcc0008000000 */
.L_x_81:
[C---:B-1----:R-:W-:Y:S01]  /*0720*/  LEA R8, R9.reuse, R26, 0x2 ;  /* 0x0000001a09087211 */ /* 0x042fe200078e10ff */
[----:B------:R-:W-:Y:S01]  /*0730*/  UIADD3 UR4, UPT, UPT, UR4, 0x10, URZ ;  /* 0x0000001004047890 */ /* 0x000fe2000fffe0ff */
[----:B------:R-:W-:-:S03]  /*0740*/  VIADD R9, R9, 0x10 ;  /* 0x0000001009097836 */ /* 0x000fc60000000000 */
[----:B------:R1:W-:Y:S02]  /*0750*/  STS [R8], R11 ;  /* 0x0000000b08007388 */ /* 0x0003e40000000800 */
[----:B------:R-:W-:Y:S02]  /*0760*/  ISETP.NE.AND P0, PT, R14, UR4, PT ;  /* 0x000000040e007c0c */ /* 0x000fe4000bf05270 */
[----:B------:R1:W-:Y:S04]  /*0770*/  STS [R8+0x4], R11 ;  /* 0x0000040b08007388 */ /* 0x0003e80000000800 */
        /* <DEDUP_REMOVED lines=13> */
[----:B------:R1:W-:Y:S01]  /*0850*/  STS [R8+0x3c], R11 ;  /* 0x00003c0b08007388 */ /* 0x0003e20000000800 */
[----:B------:R-:W-:Y:S05]  /*0860*/  @P0 BRA `(.L_x_81) ;  /* 0xfffffffc00ac0947 */ /* 0x000fea000383ffff */
.L_x_80:
[----:B------:R-:W-:Y:S05]  /*0870*/  @!P4 BRA `(.L_x_79) ;  /* 0x0000000000c8c947 */ /* 0x000fea0003800000 */
[----:B------:R-:W-:Y:S01]  /*0880*/  LOP3.LUT P0, RZ, R12, 0x7, RZ, 0xc0, !PT ;  /* 0x000000070cff7812 */ /* 0x000fe2000780c0ff */
[----:B------:R-:W-:-:S12]  /*0890*/  @!P2 BRA `(.L_x_82) ;  /* 0x000000000028a947 */ /* 0x000fd80003800000 */
[C---:B-1----:R-:W-:Y:S02]  /*08a0*/  IMAD R8, R9.reuse, 0x4, R26 ;  /* 0x0000000409087824 */ /* 0x042fe400078e021a */
[----:B------:R-:W-:-:S03]  /*08b0*/  VIADD R9, R9, 0x8 ;  /* 0x0000000809097836 */ /* 0x000fc60000000000 */
[----:B------:R2:W-:Y:S04]  /*08c0*/  STS [R8], R11 ;  /* 0x0000000b08007388 */ /* 0x0005e80000000800 */
[----:B------:R2:W-:Y:S04]  /*08d0*/  STS [R8+0x4], R11 ;  /* 0x0000040b08007388 */ /* 0x0005e80000000800 */
[----:B------:R2:W-:Y:S04]  /*08e0*/  STS [R8+0x8], R11 ;  /* 0x0000080b08007388 */ /* 0x0005e80000000800 */
[----:B------:R2:W-:Y:S04]  /*08f0*/  STS [R8+0xc], R11 ;  /* 0x00000c0b08007388 */ /* 0x0005e80000000800 */
[----:B------:R2:W-:Y:S04]  /*0900*/  STS [R8+0x10], R11 ;  /* 0x0000100b08007388 */ /* 0x0005e80000000800 */
[----:B------:R2:W-:Y:S04]  /*0910*/  STS [R8+0x14], R11 ;  /* 0x0000140b08007388 */ /* 0x0005e80000000800 */
[----:B------:R2:W-:Y:S04]  /*0920*/  STS [R8+0x18], R11 ;  /* 0x0000180b08007388 */ /* 0x0005e80000000800 */
[----:B------:R2:W-:Y:S02]  /*0930*/  STS [R8+0x1c], R11 ;  /* 0x00001c0b08007388 */ /* 0x0005e40000000800 */
.L_x_82:
[----:B------:R-:W-:Y:S05]  /*0940*/  @!P0 BRA `(.L_x_79) ;  /* 0x0000000000948947 */ /* 0x000fea0003800000 */
[C---:B-12---:R-:W-:Y:S01]  /*0950*/  @P3 LEA R8, R9.reuse, R26, 0x2 ;  /* 0x0000001a09083211 */ /* 0x046fe200078e10ff */
[----:B------:R-:W-:Y:S01]  /*0960*/  @P3 VIADD R9, R9, 0x4 ;  /* 0x0000000409093836 */ /* 0x000fe20000000000 */
[----:B------:R-:W-:-:S03]  /*0970*/  ISETP.NE.AND P0, PT, R18, RZ, PT ;  /* 0x000000ff1200720c */ /* 0x000fc60003f05270 */
[----:B------:R3:W-:Y:S04]  /*0980*/  @P3 STS [R8], R11 ;  /* 0x0000000b08003388 */ /* 0x0007e80000000800 */
[----:B------:R3:W-:Y:S04]  /*0990*/  @P3 STS [R8+0x4], R11 ;  /* 0x0000040b08003388 */ /* 0x0007e80000000800 */
[----:B------:R3:W-:Y:S04]  /*09a0*/  @P3 STS [R8+0x8], R11 ;  /* 0x0000080b08003388 */ /* 0x0007e80000000800 */
[----:B------:R3:W-:Y:S01]  /*09b0*/  @P3 STS [R8+0xc], R11 ;  /* 0x00000c0b08003388 */ /* 0x0007e20000000800 */
[----:B------:R-:W-:Y:S05]  /*09c0*/  @!P0 BRA `(.L_x_79) ;  /* 0x0000000000748947 */ /* 0x000fea0003800000 */
[----:B------:R-:W-:Y:S01]  /*09d0*/  IMAD R26, R9, 0x4, R26 ;  /* 0x00000004091a7824 */ /* 0x000fe200078e021a */
[----:B------:R-:W-:-:S04]  /*09e0*/  ISETP.NE.AND P0, PT, R18, 0x1, PT ;  /* 0x000000011200780c */ /* 0x000fc80003f05270 */
[----:B------:R4:W-:Y:S09]  /*09f0*/  STS [R26], R11 ;  /* 0x0000000b1a007388 */ /* 0x0009f20000000800 */
[----:B------:R-:W-:Y:S05]  /*0a00*/  @!P0 BRA `(.L_x_79) ;  /* 0x0000000000648947 */ /* 0x000fea0003800000 */
[----:B------:R1:W-:Y:S01]  /*0a10*/  STS [R26+0x4], R11 ;  /* 0x0000040b1a007388 */ /* 0x0003e20000000800 */
[----:B------:R-:W-:-:S13]  /*0a20*/  ISETP.NE.AND P0, PT, R18, 0x2, PT ;  /* 0x000000021200780c */ /* 0x000fda0003f05270 */
[----:B-1----:R-:W-:Y:S05]  /*0a30*/  @!P0 BRA `(.L_x_79) ;  /* 0x0000000000588947 */ /* 0x002fea0003800000 */
[----:B------:R1:W-:Y:S01]  /*0a40*/  STS [R26+0x8], R11 ;  /* 0x0000080b1a007388 */ /* 0x0003e20000000800 */
[----:B------:R-:W-:Y:S05]  /*0a50*/  BRA `(.L_x_79) ;  /* 0x0000000000507947 */ /* 0x000fea0003800000 */
.L_x_75:
[----:B------:R-:W2:Y:S08]  /*0a60*/  LDC R8, c[0x0][0x384] ;  /* 0x0000e100ff087b82 */ /* 0x000eb00000000800 */
[----:B------:R-:W3:Y:S01]  /*0a70*/  LDC.64 R16, c[0x0][0x388] ;  /* 0x0000e200ff107b82 */ /* 0x000ee20000000a00 */
[----:B--2---:R-:W-:-:S04]  /*0a80*/  IMAD R8, R8, UR5, R5 ;  /* 0x0000000508087c24 */ /* 0x004fc8000f8e0205 */
[----:B------:R-:W-:-:S04]  /*0a90*/  IMAD.IADD R9, R8, 0x1, R15 ;  /* 0x0000000108097824 */ /* 0x000fc800078e020f */
[----:B---3--:R-:W-:-:S05]  /*0aa0*/  IMAD.WIDE R16, R9, 0x4, R16 ;  /* 0x0000000409107825 */ /* 0x008fca00078e0210 */
[----:B-1----:R-:W2:Y:S04]  /*0ab0*/  LDG.E.CONSTANT R9, desc[UR8][R16.64+0x4] ;  /* 0x0000040810097981 */ /* 0x002ea8000c1e9900 */
[----:B------:R-:W3:Y:S04]  /*0ac0*/  LDG.E.CONSTANT R10, desc[UR8][R16.64+0x8] ;  /* 0x00000808100a7981 */ /* 0x000ee8000c1e9900 */
[----:B------:R-:W3:Y:S04]  /*0ad0*/  LDG.E.CONSTANT R11, desc[UR8][R16.64+0xc] ;  /* 0x00000c08100b7981 */ /* 0x000ee8000c1e9900 */
[----:B------:R-:W2:Y:S01]  /*0ae0*/  LDG.E.CONSTANT R8, desc[UR8][R16.64] ;  /* 0x0000000810087981 */ /* 0x000ea2000c1e9900 */
[----:B------:R-:W1:Y:S01]  /*0af0*/  S2UR UR6, SR_CgaCtaId ;  /* 0x00000000000679c3 */ /* 0x000e620000008800 */
[----:B------:R-:W-:-:S02]  /*0b00*/  UMOV UR4, 0x400 ;  /* 0x0000040000047882 */ /* 0x000fc40000000000 */
[----:B------:R-:W-:Y:S01]  /*0b10*/  MOV R19, UR4 ;  /* 0x0000000400137c02 */ /* 0x000fe20008000f00 */
[----:B-1----:R-:W-:-:S05]  /*0b20*/  IMAD.U32 R20, RZ, RZ, UR6 ;  /* 0x00000006ff147e24 */ /* 0x002fca000f8e00ff */
[----:B------:R-:W-:-:S05]  /*0b30*/  LEA R24, R20, R19, 0x18 ;  /* 0x0000001314187211 */ /* 0x000fca00078ec0ff */
[----:B------:R-:W-:Y:S02]  /*0b40*/  IMAD R24, R15, 0x4, R24 ;  /* 0x000000040f187824 */ /* 0x000fe400078e0218 */
[----:B---3--:R-:W-:Y:S01]  /*0b50*/  FADD R22, R10, R11 ;  /* 0x0000000b0a167221 */ /* 0x008fe20000000000 */
[----:B--2---:R-:W-:-:S04]  /*0b60*/  FADD R9, R8, R9 ;  /* 0x0000000908097221 */ /* 0x004fc80000000000 */
[C---:B------:R-:W-:Y:S01]  /*0b70*/  FADD R11, R9.reuse, R22 ;  /* 0x00000016090b7221 */ /* 0x040fe20000000000 */
[----:B------:R-:W-:-:S05]  /*0b80*/  FADD R10, R9, R10 ;  /* 0x0000000a090a7221 */ /* 0x000fca0000000000 */
[----:B------:R1:W-:Y:S02]  /*0b90*/  STS.128 [R24], R8 ;  /* 0x0000000818007388 */ /* 0x0003e40000000c00 */
.L_x_79:
[----:B------:R-:W-:Y:S05]  /*0ba0*/  BSYNC.RECONVERGENT B1 ;  /* 0x0000000000017941 */ /* 0x000fea0003800200 */
.L_x_74:
[----:B------:R-:W-:Y:S01]  /*0bb0*/  VIADD R19, R19, 0x8000 ;  /* 0x0000800013137836 */ /* 0x000fe20000000000 */
[----:B-123--:R-:W-:-:S04]  /*0bc0*/  SHF.R.U32.HI R8, RZ, 0x7, R15 ;  /* 0x00000007ff087819 */ /* 0x00efc8000001160f */
[----:B------:R-:W-:Y:S02]  /*0bd0*/  LEA R19, R20, R19, 0x18 ;  /* 0x0000001314137211 */ /* 0x000fe400078ec0ff */
[----:B------:R-:W-:Y:S01]  /*0be0*/  LEA.HI R8, R15, R8, RZ, 0x1e ;  /* 0x000000080f087211 */ /* 0x000fe200078ff0ff */
[----:B0-----:R-:W-:-:S03]  /*0bf0*/  IMAD R15, R0, 0x4, R15 ;  /* 0x00000004000f7824 */ /* 0x001fc600078e020f */
[----:B------:R-:W-:Y:S02]  /*0c00*/  LEA R8, R8, R19, 0x2 ;  /* 0x0000001308087211 */ /* 0x000fe400078e10ff */
[----:B------:R-:W-:-:S03]  /*0c10*/  ISETP.GE.AND P0, PT, R15, R6, PT ;  /* 0x000000060f00720c */ /* 0x000fc60003f06270 */
[----:B------:R2:W-:Y:S10]  /*0c20*/  STS [R8], R11 ;  /* 0x0000000b08007388 */ /* 0x0005f40000000800 */
[----:B--2---:R-:W-:Y:S05]  /*0c30*/  @!P0 BRA `(.L_x_83) ;  /* 0xfffffff4008c8947 */ /* 0x004fea000383ffff */
.L_x_73:
[----:B-1----:R-:W-:Y:S05]  /*0c40*/  BSYNC.RECONVERGENT B0 ;  /* 0x0000000000007941 */ /* 0x002fea0003800200 */
.L_x_72:
[----:B------:R-:W1:Y:S01]  /*0c50*/  LDC R10, c[0x0][0x384] ;  /* 0x0000e100ff0a7b82 */ /* 0x000e620000000800 */
[----:B------:R-:W2:Y:S01]  /*0c60*/  S2R R9, SR_TID.X ;  /* 0x0000000000097919 */ /* 0x000ea20000002100 */
[----:B----4-:R-:W-:Y:S02]  /*0c70*/  IMAD.MOV.U32 R11, RZ, RZ, RZ ;  /* 0x000000ffff0b7224 */ /* 0x010fe400078e00ff */
[----:B-1----:R-:W-:-:S05]  /*0c80*/  IMAD R8, R3, -0x2000, R10 ;  /* 0xffffe00003087824 */ /* 0x002fca00078e020a */
[----:B------:R-:W-:-:S05]  /*0c90*/  VIMNMX R8, PT, PT, R8, 0x2000, PT ;  /* 0x0000200008087848 */ /* 0x000fca0003fe0100 */
[----:B------:R-:W-:-:S05]  /*0ca0*/  VIADD R8, R8, 0x3 ;  /* 0x0000000308087836 */ /* 0x000fca0000000000 */
[----:B------:R-:W-:-:S04]  /*0cb0*/  SHF.R.S32.HI R8, RZ, 0x2, R8 ;  /* 0x00000002ff087819 */ /* 0x000fc80000011408 */
[----:B------:R-:W-:-:S13]  /*0cc0*/  ISETP.GE.AND P0, PT, R8, 0x2, PT ;  /* 0x000000020800780c */ /* 0x000fda0003f06270 */
[----:B--2---:R-:W-:Y:S05]  /*0cd0*/  @!P0 BRA `(.L_x_84) ;  /* 0x0000000000908947 */ /* 0x004fea0003800000 */
[----:B------:R-:W-:-:S07]  /*0ce0*/  HFMA2 R11, -RZ, RZ, 0, 0 ;  /* 0x00000000ff0b7431 */ /* 0x000fce00000001ff */
.L_x_88:
[----:B------:R-:W-:Y:S01]  /*0cf0*/  IMAD.MOV.U32 R13, RZ, RZ, R11 ;  /* 0x000000ffff0d7224 */ /* 0x000fe200078e000b */
[----:B------:R-:W-:Y:S01]  /*0d00*/  BAR.SYNC.DEFER_BLOCKING 0x0 ;  /* 0x0000000000007b1d */ /* 0x000fe20000010000 */
[----:B------:R-:W-:Y:S02]  /*0d10*/  VIADD R11, R11, 0x1 ;  /* 0x000000010b0b7836 */ /* 0x000fe40000000000 */
[----:B-1----:R-:W-:-:S03]  /*0d20*/  IMAD.MOV.U32 R14, RZ, RZ, 0x4 ;  /* 0x00000004ff0e7424 */ /* 0x002fc600078e00ff */
[----:B------:R-:W-:Y:S01]  /*0d30*/  SHF.R.U32.HI R12, RZ, R11, R8 ;  /* 0x0000000bff0c7219 */ /* 0x000fe20000011608 */
[----:B------:R-:W-:Y:S01]  /*0d40*/  BSSY.RECONVERGENT B0, `(.L_x_85) ;  /* 0x000001c000007945 */ /* 0x000fe20003800200 */
[----:B------:R-:W-:Y:S02]  /*0d50*/  SHF.L.U32 R15, R14, R13, RZ ;  /* 0x0000000d0e0f7219 */ /* 0x000fe400000006ff */
[----:B------:R-:W-:Y:S02]  /*0d60*/  ISETP.GE.AND P0, PT, R9, R12, PT ;  /* 0x0000000c0900720c */ /* 0x000fe40003f06270 */
[----:B------:R-:W-:-:S11]  /*0d70*/  ISETP.GT.AND P1, PT, R15, R8, PT ;  /* 0x000000080f00720c */ /* 0x000fd60003f24270 */
[----:B------:R-:W-:Y:S05]  /*0d80*/  @P0 BRA `(.L_x_86) ;  /* 0x00000000005c0947 */ /* 0x000fea0003800000 */
[----:B------:R-:W1:Y:S01]  /*0d90*/  S2R R17, SR_CgaCtaId ;  /* 0x0000000000117919 */ /* 0x000e620000008800 */
[----:B------:R-:W-:Y:S01]  /*0da0*/  MOV R14, 0x400 ;  /* 0x00000400000e7802 */ /* 0x000fe20000000f00 */
[----:B------:R-:W-:-:S03]  /*0db0*/  IMAD.MOV.U32 R15, RZ, RZ, R9 ;  /* 0x000000ffff0f7224 */ /* 0x000fc600078e0009 */
[----:B------:R-:W-:-:S04]  /*0dc0*/  IADD3 R14, PT, PT, R14, 0x8000, RZ ;  /* 0x000080000e0e7810 */ /* 0x000fc80007ffe0ff */
[----:B-1----:R-:W-:-:S07]  /*0dd0*/  LEA R18, R17, R14, 0x18 ;  /* 0x0000000e11127211 */ /* 0x002fce00078ec0ff */
.L_x_87:
[----:B-1----:R-:W-:Y:S02]  /*0de0*/  IMAD.SHL.U32 R14, R15, 0x2, RZ ;  /* 0x000000020f0e7824 */ /* 0x002fe400078e00ff */
[----:B0-----:R-:W-:Y:S02]  /*0df0*/  IMAD.IADD R15, R0, 0x1, R15 ;  /* 0x00000001000f7824 */ /* 0x001fe400078e020f */
[C---:B------:R-:W-:Y:S01]  /*0e00*/  VIADD R16, R14.reuse, 0x1 ;  /* 0x000000010e107836 */ /* 0x040fe20000000000 */
[----:B------:R-:W-:Y:S02]  /*0e10*/  IADD3 R14, PT, PT, R14, 0x2, RZ ;  /* 0x000000020e0e7810 */ /* 0x000fe40007ffe0ff */
[----:B------:R-:W-:Y:S02]  /*0e20*/  ISETP.GE.AND P0, PT, R15, R12, PT ;  /* 0x0000000c0f00720c */ /* 0x000fe40003f06270 */
[-C--:B------:R-:W-:Y:S02]  /*0e30*/  SHF.L.U32 R16, R16, R13.reuse, RZ ;  /* 0x0000000d10107219 */ /* 0x080fe400000006ff */
[----:B------:R-:W-:-:S03]  /*0e40*/  SHF.L.U32 R14, R14, R13, RZ ;  /* 0x0000000d0e0e7219 */ /* 0x000fc600000006ff */
[----:B------:R-:W-:Y:S02]  /*0e50*/  VIADD R19, R16, 0xffffffff ;  /* 0xffffffff10137836 */ /* 0x000fe40000000000 */
[----:B------:R-:W-:-:S03]  /*0e60*/  VIADD R17, R14, 0xffffffff ;  /* 0xffffffff0e117836 */ /* 0x000fc60000000000 */
[----:B------:R-:W-:Y:S02]  /*0e70*/  LEA.HI.SX32 R19, R19, R16, 0x1b ;  /* 0x0000001013137211 */ /* 0x000fe400078fdaff */
[----:B------:R-:W-:-:S03]  /*0e80*/  LEA.HI.SX32 R17, R17, R14, 0x1b ;  /* 0x0000000e11117211 */ /* 0x000fc600078fdaff */
[----:B------:R-:W-:Y:S01]  /*0e90*/  IMAD R19, R19, 0x4, R18 ;  /* 0x0000000413137824 */ /* 0x000fe200078e0212 */
[----:B------:R-:W-:-:S05]  /*0ea0*/  LEA R17, R17, R18, 0x2 ;  /* 0x0000001211117211 */ /* 0x000fca00078e10ff */
[----:B------:R-:W-:Y:S04]  /*0eb0*/  LDS R19, [R19+-0x4] ;  /* 0xfffffc0013137984 */ /* 0x000fe80000000800 */
[----:B------:R-:W0:Y:S02]  /*0ec0*/  LDS R14, [R17+-0x4] ;  /* 0xfffffc00110e7984 */ /* 0x000e240000000800 */
[----:B0-----:R-:W-:-:S05]  /*0ed0*/  FADD R14, R19, R14 ;  /* 0x0000000e130e7221 */ /* 0x001fca0000000000 */
[----:B------:R1:W-:Y:S01]  /*0ee0*/  STS [R17+-0x4], R14 ;  /* 0xfffffc0e11007388 */ /* 0x0003e20000000800 */
[----:B------:R-:W-:Y:S05]  /*0ef0*/  @!P0 BRA `(.L_x_87) ;  /* 0xfffffffc00b88947 */ /* 0x000fea000383ffff */
.L_x_86:
[----:B------:R-:W-:Y:S05]  /*0f00*/  BSYNC.RECONVERGENT B0 ;  /* 0x0000000000007941 */ /* 0x000fea0003800200 */
.L_x_85:
[----:B------:R-:W-:Y:S05]  /*0f10*/  @!P1 BRA `(.L_x_88) ;  /* 0xfffffffc00749947 */ /* 0x000fea000383ffff */
.L_x_84:
[----:B------:R-:W-:-:S13]  /*0f20*/  ISETP.GE.AND P0, PT, R11, 0x1, PT ;  /* 0x000000010b00780c */ /* 0x000fda0003f06270 */
[----:B------:R-:W-:Y:S05]  /*0f30*/  @!P0 BRA `(.L_x_89) ;  /* 0x0000000000908947 */ /* 0x000fea0003800000 */
.L_x_93:
[----:B--2---:R-:W-:Y:S01]  /*0f40*/  IMAD.MOV.U32 R15, RZ, RZ, R11 ;  /* 0x000000ffff0f7224 */ /* 0x004fe200078e000b */
[----:B------:R-:W-:Y:S01]  /*0f50*/  MOV R12, 0xffffffff ;  /* 0xffffffff000c7802 */ /* 0x000fe20000000f00 */
[----:B------:R-:W-:Y:S01]  /*0f60*/  VIADD R11, R11, 0xffffffff ;  /* 0xffffffff0b0b7836 */ /* 0x000fe20000000000 */
[----:B------:R-:W-:Y:S02]  /*0f70*/  BAR.SYNC.DEFER_BLOCKING 0x0 ;  /* 0x0000000000007b1d */ /* 0x000fe40000010000 */
[----:B------:R-:W-:Y:S02]  /*0f80*/  ISETP.GE.U32.AND P1, PT, R15, 0x2, PT ;  /* 0x000000020f00780c */ /* 0x000fe40003f26070 */
[----:B------:R-:W-:Y:S02]  /*0f90*/  SHF.L.U32 R13, R12, R11, RZ ;  /* 0x0000000b0c0d7219 */ /* 0x000fe400000006ff */
[----:B------:R-:W-:Y:S03]  /*0fa0*/  BSSY.RECONVERGENT B0, `(.L_x_90) ;  /* 0x000001c000007945 */ /* 0x000fe60003800200 */
[----:B------:R-:W-:-:S05]  /*0fb0*/  IMAD.IADD R12, R8, 0x1, R13 ;  /* 0x00000001080c7824 */ /* 0x000fca00078e020d */
[----:B------:R-:W-:-:S04]  /*0fc0*/  SHF.R.S32.HI R12, RZ, R15, R12 ;  /* 0x0000000fff0c7219 */ /* 0x000fc8000001140c */
[----:B------:R-:W-:-:S13]  /*0fd0*/  ISETP.GE.AND P0, PT, R9, R12, PT ;  /* 0x0000000c0900720c */ /* 0x000fda0003f06270 */
[----:B------:R-:W-:Y:S05]  /*0fe0*/  @P0 BRA `(.L_x_91) ;  /* 0x00000000005c0947 */ /* 0x000fea0003800000 */
[----:B------:R-:W2:Y:S01]  /*0ff0*/  S2R R15, SR_CgaCtaId ;  /* 0x00000000000f7919 */ /* 0x000ea20000008800 */
[----:B------:R-:W-:-:S04]  /*1000*/  MOV R13, 0x400 ;  /* 0x00000400000d7802 */ /* 0x000fc80000000f00 */
[----:B-1----:R-:W-:Y:S01]  /*1010*/  IADD3 R14, PT, PT, R13, 0x8000, RZ ;  /* 0x000080000d0e7810 */ /* 0x002fe20007ffe0ff */
[----:B------:R-:W-:-:S03]  /*1020*/  IMAD.MOV.U32 R13, RZ, RZ, R9 ;  /* 0x000000ffff0d7224 */ /* 0x000fc600078e0009 */
[----:B--2---:R-:W-:-:S07]  /*1030*/  LEA R18, R15, R14, 0x18 ;  /* 0x0000000e0f127211 */ /* 0x004fce00078ec0ff */
.L_x_92:
[----:B--2---:R-:W-:Y:S01]  /*1040*/  IMAD.SHL.U32 R14, R13, 0x2, RZ ;  /* 0x000000020d0e7824 */ /* 0x004fe200078e00ff */
[----:B0-----:R-:W-:-:S04]  /*1050*/  IADD3 R13, PT, PT, R0, R13, RZ ;  /* 0x0000000d000d7210 */ /* 0x001fc80007ffe0ff */
[C---:B------:R-:W-:Y:S01]  /*1060*/  IADD3 R16, PT, PT, R14.reuse, 0x2, RZ ;  /* 0x000000020e107810 */ /* 0x040fe20007ffe0ff */
[----:B------:R-:W-:Y:S01]  /*1070*/  VIADD R14, R14, 0x3 ;  /* 0x000000030e0e7836 */ /* 0x000fe20000000000 */
[----:B------:R-:W-:Y:S02]  /*1080*/  ISETP.GE.AND P0, PT, R13, R12, PT ;  /* 0x0000000c0d00720c */ /* 0x000fe40003f06270 */
[-C--:B------:R-:W-:Y:S02]  /*1090*/  SHF.L.U32 R16, R16, R11.reuse, RZ ;  /* 0x0000000b10107219 */ /* 0x080fe400000006ff */
[----:B------:R-:W-:-:S03]  /*10a0*/  SHF.L.U32 R14, R14, R11, RZ ;  /* 0x0000000b0e0e7219 */ /* 0x000fc600000006ff */
[----:B------:R-:W-:Y:S01]  /*10b0*/  VIADD R17, R16, 0xffffffff ;  /* 0xffffffff10117836 */ /* 0x000fe20000000000 */
[----:B------:R-:W-:-:S04]  /*10c0*/  IADD3 R15, PT, PT, R14, -0x1, RZ ;  /* 0xffffffff0e0f7810 */ /* 0x000fc80007ffe0ff */
[----:B------:R-:W-:Y:S02]  /*10d0*/  LEA.HI.SX32 R17, R17, R16, 0x1b ;  /* 0x0000001011117211 */ /* 0x000fe400078fdaff */
[----:B------:R-:W-:-:S03]  /*10e0*/  LEA.HI.SX32 R15, R15, R14, 0x1b ;  /* 0x0000000e0f0f7211 */ /* 0x000fc600078fdaff */
[--C-:B------:R-:W-:Y:S02]  /*10f0*/  IMAD R17, R17, 0x4, R18.reuse ;  /* 0x0000000411117824 */ /* 0x100fe400078e0212 */
[----:B------:R-:W-:-:S04]  /*1100*/  IMAD R15, R15, 0x4, R18 ;  /* 0x000000040f0f7824 */ /* 0x000fc800078e0212 */
[----:B------:R-:W-:Y:S04]  /*1110*/  LDS R17, [R17+-0x4] ;  /* 0xfffffc0011117984 */ /* 0x000fe80000000800 */
[----:B------:R-:W0:Y:S02]  /*1120*/  LDS R14, [R15+-0x4] ;  /* 0xfffffc000f0e7984 */ /* 0x000e240000000800 */
[----:B0-----:R-:W-:-:S05]  /*1130*/  FADD R14, R17, R14 ;  /* 0x0000000e110e7221 */ /* 0x001fca0000000000 */
[----:B------:R2:W-:Y:S01]  /*1140*/  STS [R15+-0x4], R14 ;  /* 0xfffffc0e0f007388 */ /* 0x0005e20000000800 */
[----:B------:R-:W-:Y:S05]  /*1150*/  @!P0 BRA `(.L_x_92) ;  /* 0xfffffffc00b88947 */ /* 0x000fea000383ffff */
.L_x_91:
[----:B------:R-:W-:Y:S05]  /*1160*/  BSYNC.RECONVERGENT B0 ;  /* 0x0000000000007941 */ /* 0x000fea0003800200 */
.L_x_90:
[----:B------:R-:W-:Y:S05]  /*1170*/  @P1 BRA `(.L_x_93) ;  /* 0xfffffffc00701947 */ /* 0x000fea000383ffff */
.L_x_89:
[----:B------:R-:W-:Y:S01]  /*1180*/  IMAD.SHL.U32 R11, R9, 0x4, RZ ;  /* 0x00000004090b7824 */ /* 0x000fe200078e00ff */
[----:B------:R-:W-:Y:S04]  /*1190*/  BAR.SYNC.DEFER_BLOCKING 0x0 ;  /* 0x0000000000007b1d */ /* 0x000fe80000010000 */
[----:B------:R-:W-:Y:S02]  /*11a0*/  ISETP.GE.AND P0, PT, R11, R7, PT ;  /* 0x000000070b00720c */ /* 0x000fe40003f06270 */
[----:B------:R-:W-:Y:S11]  /*11b0*/  BSSY.RECONVERGENT B0, `(.L_x_94) ;  /* 0x0000020000007945 */ /* 0x000ff60003800200 */
[----:B------:R-:W-:Y:S05]  /*11c0*/  @P0 BRA `(.L_x_95) ;  /* 0x0000000000780947 */ /* 0x000fea0003800000 */
.L_x_98:
[----:B------:R-:W-:Y:S01]  /*11d0*/  ISETP.NE.AND P0, PT, R11, RZ, PT ;  /* 0x000000ff0b00720c */ /* 0x000fe20003f05270 */
[----:B------:R-:W-:-:S12]  /*11e0*/  BSSY.RECONVERGENT B1, `(.L_x_96) ;  /* 0x0000019000017945 */ /* 0x000fd80003800200 */
[----:B-1----:R-:W-:Y:S05]  /*11f0*/  @!P0 BRA `(.L_x_97) ;  /* 0x00000000005c8947 */ /* 0x002fea0003800000 */
[----:B------:R-:W3:Y:S01]  /*1200*/  S2UR UR7, SR_CgaCtaId ;  /* 0x00000000000779c3 */ /* 0x000ee20000008800 */
[----:B------:R-:W-:Y:S01]  /*1210*/  SHF.R.S32.HI R12, RZ, 0x2, R11 ;  /* 0x00000002ff0c7819 */ /* 0x000fe2000001140b */
[----:B------:R-:W-:Y:S02]  /*1220*/  UMOV UR4, 0x400 ;  /* 0x0000040000047882 */ /* 0x000fe40000000000 */
[----:B------:R-:W-:Y:S02]  /*1230*/  UIADD3 UR6, UPT, UPT, UR4, 0x8000, URZ ;  /* 0x0000800004067890 */ /* 0x000fe4000fffe0ff */
[----:B------:R-:W-:-:S05]  /*1240*/  VIADD R13, R12, 0xffffffff ;  /* 0xffffffff0c0d7836 */ /* 0x000fca0000000000 */
[----:B------:R-:W-:Y:S01]  /*1250*/  LEA.HI.SX32 R13, R13, R12, 0x1b ;  /* 0x0000000c0d0d7211 */ /* 0x000fe200078fdaff */
[----:B---3--:R-:W-:Y:S02]  /*1260*/  ULEA UR6, UR7, UR6, 0x18 ;  /* 0x0000000607067291 */ /* 0x008fe4000f8ec0ff */
[----:B------:R-:W-:-:S04]  /*1270*/  ULEA UR4, UR7, UR4, 0x18 ;  /* 0x0000000407047291 */ /* 0x000fc8000f8ec0ff */
[----:B------:R-:W-:Y:S02]  /*1280*/  LEA R13, R13, UR6, 0x2 ;  /* 0x000000060d0d7c11 */ /* 0x000fe4000f8e10ff */
[----:B------:R-:W-:-:S04]  /*1290*/  LEA R12, R11, UR4, 0x2 ;  /* 0x000000040b0c7c11 */ /* 0x000fc8000f8e10ff */
[----:B------:R-:W-:Y:S04]  /*12a0*/  LDS R13, [R13+-0x4] ;  /* 0xfffffc000d0d7984 */ /* 0x000fe80000000800 */
[----:B-12---:R-:W1:Y:S04]  /*12b0*/  LDS R14, [R12] ;  /* 0x000000000c0e7984 */ /* 0x006e680000000800 */
[----:B------:R-:W2:Y:S04]  /*12c0*/  LDS R16, [R12+0x4] ;  /* 0x000004000c107984 */ /* 0x000ea80000000800 */
[----:B------:R-:W3:Y:S04]  /*12d0*/  LDS R18, [R12+0x8] ;  /* 0x000008000c127984 */ /* 0x000ee80000000800 */
[----:B------:R-:W4:Y:S01]  /*12e0*/  LDS R20, [R12+0xc] ;  /* 0x00000c000c147984 */ /* 0x000f220000000800 */
[C---:B-1----:R-:W-:Y:S01]  /*12f0*/  FADD R15, R13.reuse, R14 ;  /* 0x0000000e0d0f7221 */ /* 0x042fe20000000000 */
[----:B--2---:R-:W-:-:S04]  /*1300*/  FADD R17, R13, R16 ;  /* 0x000000100d117221 */ /* 0x004fc80000000000 */
[----:B------:R1:W-:Y:S01]  /*1310*/  STS [R12], R15 ;  /* 0x0000000f0c007388 */ /* 0x0003e20000000800 */
[----:B---3--:R-:W-:-:S03]  /*1320*/  FADD R19, R13, R18 ;  /* 0x000000120d137221 */ /* 0x008fc60000000000 */
[----:B------:R1:W-:Y:S01]  /*1330*/  STS [R12+0x4], R17 ;  /* 0x000004110c007388 */ /* 0x0003e20000000800 */
[----:B----4-:R-:W-:-:S03]  /*1340*/  FADD R21, R13, R20 ;  /* 0x000000140d157221 */ /* 0x010fc60000000000 */
[----:B------:R1:W-:Y:S04]  /*1350*/  STS [R12+0x8], R19 ;  /* 0x000008130c007388 */ /* 0x0003e80000000800 */
[----:B------:R1:W-:Y:S02]  /*1360*/  STS [R12+0xc], R21 ;  /* 0x00000c150c007388 */ /* 0x0003e40000000800 */
.L_x_97:
[----:B------:R-:W-:Y:S05]  /*1370*/  BSYNC.RECONVERGENT B1 ;  /* 0x0000000000017941 */ /* 0x000fea0003800200 */
.L_x_96:
[----:B0-----:R-:W-:-:S04]  /*1380*/  LEA R11, R0, R11, 0x2 ;  /* 0x0000000b000b7211 */ /* 0x001fc800078e10ff */
[----:B------:R-:W-:-:S13]  /*1390*/  ISETP.GE.AND P0, PT, R11, R7, PT ;  /* 0x000000070b00720c */ /* 0x000fda0003f06270 */
[----:B------:R-:W-:Y:S05]  /*13a0*/  @!P0 BRA `(.L_x_98) ;  /* 0xfffffffc00888947 */ /* 0x000fea000383ffff */
.L_x_95:
[----:B------:R-:W-:Y:S05]  /*13b0*/  BSYNC.RECONVERGENT B0 ;  /* 0x0000000000007941 */ /* 0x000fea0003800200 */
.L_x_94:
[----:B------:R-:W-:Y:S01]  /*13c0*/  IMAD.IADD R10, R10, 0x1, -R5 ;  /* 0x000000010a0a7824 */ /* 0x000fe200078e0a05 */
[----:B------:R-:W-:Y:S04]  /*13d0*/  BAR.SYNC.DEFER_BLOCKING 0x0 ;  /* 0x0000000000007b1d */ /* 0x000fe80000010000 */
[----:B------:R-:W-:Y:S02]  /*13e0*/  ISETP.GT.AND P0, PT, R10, R9, PT ;  /* 0x000000090a00720c */ /* 0x000fe40003f04270 */
[----:B------:R-:W-:Y:S11]  /*13f0*/  BSSY.RECONVERGENT B0, `(.L_x_99) ;  /* 0x0000011000007945 */ /* 0x000ff60003800200 */
[----:B------:R-:W-:Y:S05]  /*1400*/  @!P0 BRA `(.L_x_100) ;  /* 0x00000000003c8947 */ /* 0x000fea0003800000 */
[----:B-12---:R-:W1:Y:S01]  /*1410*/  S2R R14, SR_CgaCtaId ;  /* 0x00000000000e7919 */ /* 0x006e620000008800 */
[----:B------:R-:W2:Y:S01]  /*1420*/  LDC R12, c[0x0][0x384] ;  /* 0x0000e100ff0c7b82 */ /* 0x000ea20000000800 */
[----:B------:R-:W-:-:S07]  /*1430*/  MOV R7, 0x400 ;  /* 0x0000040000077802 */ /* 0x000fce0000000f00 */
[----:B------:R-:W3:Y:S01]  /*1440*/  LDC.64 R10, c[0x0][0x390] ;  /* 0x0000e400ff0a7b82 */ /* 0x000ee20000000a00 */
[----:B-1----:R-:W-:Y:S01]  /*1450*/  LEA R16, R14, R7, 0x18 ;  /* 0x000000070e107211 */ /* 0x002fe200078ec0ff */
[----:B--2---:R-:W-:-:S07]  /*1460*/  IMAD R14, R12, UR5, R5 ;  /* 0x000000050c0e7c24 */ /* 0x004fce000f8e0205 */
.L_x_101:
[----:B------:R-:W-:Y:S01]  /*1470*/  IMAD R7, R9, 0x4, R16 ;  /* 0x0000000409077824 */ /* 0x000fe200078e0210 */
[----:B----4-:R-:W-:Y:S01]  /*1480*/  IADD3 R13, PT, PT, R14, R9, RZ ;  /* 0x000000090e0d7210 */ /* 0x010fe20007ffe0ff */
[----:B0-----:R-:W-:-:S04]  /*1490*/  IMAD.IADD R9, R0, 0x1, R9 ;  /* 0x0000000100097824 */ /* 0x001fc800078e0209 */
[----:B------:R-:W0:Y:S01]  /*14a0*/  LDS R7, [R7] ;  /* 0x0000000007077984 */ /* 0x000e220000000800 */
[----:B---3--:R-:W-:Y:S01]  /*14b0*/  IMAD.WIDE R12, R13, 0x4, R10 ;  /* 0x000000040d0c7825 */ /* 0x008fe200078e020a */
[----:B------:R-:W-:-:S03]  /*14c0*/  ISETP.GE.AND P0, PT, R9, R6, PT ;  /* 0x000000060900720c */ /* 0x000fc60003f06270 */
[----:B0-----:R-:W-:-:S05]  /*14d0*/  FADD R15, R7, R2 ;  /* 0x00000002070f7221 */ /* 0x001fca0000000000 */
[----:B------:R4:W-:Y:S05]  /*14e0*/  STG.E desc[UR8][R12.64], R15 ;  /* 0x0000000f0c007986 */ /* 0x0009ea000c101908 */
[----:B------:R-:W-:Y:S05]  /*14f0*/  @!P0 BRA `(.L_x_101) ;  /* 0xfffffffc00dc8947 */ /* 0x000fea000383ffff */
.L_x_100:
[----:B------:R-:W-:Y:S05]  /*1500*/  BSYNC.RECONVERGENT B0 ;  /* 0x0000000000007941 */ /* 0x000fea0003800200 */
.L_x_99:
[----:B------:R-:W3:Y:S01]  /*1510*/  S2R R9, SR_CgaCtaId ;  /* 0x0000000000097919 */ /* 0x000ee20000008800 */
[----:B------:R-:W-:Y:S01]  /*1520*/  MOV R6, 0x400 ;  /* 0x0000040000067802 */ /* 0x000fe20000000f00 */
[----:B------:R-:W-:Y:S01]  /*1530*/  VIADD R7, R8, 0xffffffff ;  /* 0xffffffff08077836 */ /* 0x000fe20000000000 */
[----:B------:R-:W5:Y:S01]  /*1540*/  LDCU UR4, c[0x0][0x384] ;  /* 0x00007080ff0477ac */ /* 0x000f620008000800 */
[----:B------:R-:W-:Y:S01]  /*1550*/  VIADD R5, R5, 0x2000 ;  /* 0x0000200005057836 */ /* 0x000fe20000000000 */
[----:B------:R-:W-:Y:S02]  /*1560*/  IADD3 R6, PT, PT, R6, 0x8000, RZ ;  /* 0x0000800006067810 */ /* 0x000fe40007ffe0ff */
[----:B------:R-:W-:Y:S02]  /*1570*/  LEA.HI.SX32 R7, R7, R8, 0x1b ;  /* 0x0000000807077211 */ /* 0x000fe400078fdaff */
[----:B------:R-:W-:Y:S02]  /*1580*/  IADD3 R3, PT, PT, R3, 0x1, RZ ;  /* 0x0000000103037810 */ /* 0x000fe40007ffe0ff */
[----:B-----5:R-:W-:-:S02]  /*1590*/  ISETP.GE.AND P0, PT, R5, UR4, PT ;  /* 0x0000000405007c0c */ /* 0x020fc4000bf06270 */
[----:B---3--:R-:W-:-:S05]  /*15a0*/  LEA R6, R9, R6, 0x18 ;  /* 0x0000000609067211 */ /* 0x008fca00078ec0ff */
[----:B------:R-:W-:-:S06]  /*15b0*/  IMAD R7, R7, 0x4, R6 ;  /* 0x0000000407077824 */ /* 0x000fcc00078e0206 */
[----:B------:R-:W3:Y:S02]  /*15c0*/  LDS R7, [R7+-0x4] ;  /* 0xfffffc0007077984 */ /* 0x000ee40000000800 */
[----:B---3--:R-:W-:-:S04]  /*15d0*/  FADD R9, R7, R4 ;  /* 0x0000000407097221 */ /* 0x008fc80000000000 */
[----:B------:R-:W-:-:S04]  /*15e0*/  FADD R11, R9, R2 ;  /* 0x00000002090b7221 */ /* 0x000fc80000000000 */
[----:B------:R-:W-:Y:S01]  /*15f0*/  FADD R4, R11, -R2 ;  /* 0x800000020b047221 */ /* 0x000fe20000000000 */
[----:B------:R-:W-:-:S03]  /*1600*/  IMAD.MOV.U32 R2, RZ, RZ, R11 ;  /* 0x000000ffff027224 */ /* 0x000fc600078e000b */
[----:B------:R-:W-:Y:S01]  /*1610*/  FADD R4, R9, -R4 ;  /* 0x8000000409047221 */ /* 0x000fe20000000000 */
[----:B------:R-:W-:Y:S06]  /*1620*/  BAR.SYNC.DEFER_BLOCKING 0x0 ;  /* 0x0000000000007b1d */ /* 0x000fec0000010000 */
[----:B------:R-:W-:Y:S05]  /*1630*/  @!P0 BRA `(.L_x_102) ;  /* 0xffffffe800a08947 */ /* 0x000fea000383ffff */
.L_x_71:
[----:B------:R-:W3:Y:S01]  /*1640*/  LDCU UR4, c[0x0][0x370] ;  /* 0x00006e00ff0477ac */ /* 0x000ee20008000800 */
[----:B------:R-:W5:Y:S01]  /*1650*/  LDCU UR6, c[0x0][0x380] ;  /* 0x00007000ff0677ac */ /* 0x000f620008000800 */
[----:B---3--:R-:W-:-:S04]  /*1660*/  UIADD3 UR5, UPT, UPT, UR4, UR5, URZ ;  /* 0x0000000504057290 */ /* 0x008fc8000fffe0ff */
[----:B-----5:R-:W-:-:S09]  /*1670*/  UISETP.GE.AND UP0, UPT, UR5, UR6, UPT ;  /* 0x000000060500728c */ /* 0x020fd2000bf06270 */
[----:B------:R-:W-:Y:S05]  /*1680*/  BRA.U !UP0, `(.L_x_103) ;  /* 0xffffffe908787547 */ /* 0x000fea000b83ffff */
[----:B-1----:R-:W-:Y:S05]  /*1690*/  EXIT ;  /* 0x000000000000794d */ /* 0x002fea0003800000 */
.L_x_104:
        /* <DEDUP_REMOVED lines=14> */
.L_x_110:


//--------------------- .nv.shared.reserved.0     --------------------------
	.section	.nv.shared.reserved.0,"aw",@nobits
	.weak		__nv_reservedSMEM_offset_0_alias
	.size		__nv_reservedSMEM_offset_0_alias, 0, 64
	.other		__nv_reservedSMEM_offset_0_alias,@"STO_CUDA_RESERVED_SHARED STV_DEFAULT"
__nv_reservedSMEM_offset_0_alias:
	.zero		0
	.zero		64


//--------------------- .nv.shared._Z29farthestpointsamplingBgKerneliiiPKfPfPiS2_fi --------------------------
	.section	.nv.shared._Z29farthestpointsamplingBgKerneliiiPKfPfPiS2_fi,"aw",@nobits
	.sectionflags	@""
	.align	4
.nv.shared._Z29farthestpointsamplingBgKerneliiiPKfPfPiS2_fi:
	.zero		42048


//--------------------- .nv.shared._Z27farthestpointsamplingKerneliiiPKfPfPi --------------------------
	.section	.nv.shared._Z27farthestpointsamplingKerneliiiPKfPfPi,"aw",@nobits
	.sectionflags	@""
	.align	4
.nv.shared._Z27farthestpointsamplingKerneliiiPKfPfPi:
	.zero		41984


//--------------------- .nv.shared._Z12cumsumKerneliiPKfPf --------------------------
	.section	.nv.shared._Z12cumsumKerneliiPKfPf,"aw",@nobits
	.sectionflags	@""
	.align	4
.nv.shared._Z12cumsumKerneliiPKfPf:
	.zero		42240


//--------------------- .nv.constant0._Z21scatteraddpointKerneliiiPKfPKiPf --------------------------
	.section	.nv.constant0._Z21scatteraddpointKerneliiiPKfPKiPf,"a",@progbits
	.sectionflags	@""
	.align	4
.nv.constant0._Z21scatteraddpointKerneliiiPKfPKiPf:
	.zero		936


//--------------------- .nv.constant0._Z17gatherpointKerneliiiPKfPKiPf --------------------------
	.section	.nv.constant0._Z17gatherpointKerneliiiPKfPKiPf,"a",@progbits
	.sectionflags	@""
	.align	4
.nv.constant0._Z17gatherpointKerneliiiPKfPKiPf:
	.zero		936


//--------------------- .nv.constant0._Z29farthestpointsamplingBgKerneliiiPKfPfPiS2_fi --------------------------
	.section	.nv.constant0._Z29farthestpointsamplingBgKerneliiiPKfPfPiS2_fi,"a",@progbits
	.sectionflags	@""
	.align	4
.nv.constant0._Z29farthestpointsamplingBgKerneliiiPKfPfPiS2_fi:
	.zero		952


//--------------------- .nv.constant0._Z27farthestpointsamplingKerneliiiPKfPfPi --------------------------
	.section	.nv.constant0._Z27farthestpointsamplingKerneliiiPKfPfPi,"a",@progbits
	.sectionflags	@""
	.align	4
.nv.constant0._Z27farthestpointsamplingKerneliiiPKfPfPi:
	.zero		936


//--------------------- .nv.constant0._Z18binarysearchKerneliiiPKfS0_Pi --------------------------
	.section	.nv.constant0._Z18binarysearchKerneliiiPKfS0_Pi,"a",@progbits
	.sectionflags	@""
	.align	4
.nv.constant0._Z18binarysearchKerneliiiPKfS0_Pi:
	.zero		936


//--------------------- .nv.constant0._Z12cumsumKerneliiPKfPf --------------------------
	.section	.nv.constant0._Z12cumsumKerneliiPKfPf,"a",@progbits
	.sectionflags	@""
	.align	4
.nv.constant0._Z12cumsumKerneliiPKfPf:
	.zero		920


//--------------------- SYMBOLS --------------------------

	.type		.nv.reservedSmem.offset0,@object
	.size		.nv.reservedSmem.offset0,0x4
	.type		.nv.reservedSmem.cap,@object
	.size		.nv.reservedSmem.cap,0x4
